def matmul_kernel(
    a_ptr,
    b_ptr,
    c_ptr,
    M,
    N,
    K,
    stride_am,
    stride_ak,
    stride_bk,
    stride_bn,
    stride_cm,
    stride_cn,
    BLOCK_M: tl.constexpr,
    BLOCK_N: tl.constexpr,
    BLOCK_K: tl.constexpr,
    GROUP_M: tl.constexpr,
):
    pid = tl.program_id(axis=0)
    num_pid_m = tl.cdiv(M, BLOCK_M)
    num_pid_n = tl.cdiv(N, BLOCK_N)
    num_pid_in_group = GROUP_M * num_pid_n
    group_id = pid // num_pid_in_group
    first_pid_m = group_id * GROUP_M
    group_size_m = min(num_pid_m - first_pid_m, GROUP_M)
    pid_m = first_pid_m + ((pid % num_pid_in_group) % group_size_m)
    pid_n = (pid % num_pid_in_group) // group_size_m

    offs_am = (pid_m * BLOCK_M + tl.arange(0, BLOCK_M)) % M
    offs_bn = (pid_n * BLOCK_N + tl.arange(0, BLOCK_N)) % N
    offs_k = tl.arange(0, BLOCK_K)
    a_ptrs = a_ptr + offs_am[:, None] * stride_am + offs_k[None, :] * stride_ak
    b_ptrs = b_ptr + offs_k[:, None] * stride_bk + offs_bn[None, :] * stride_bn

    acc = tl.zeros((BLOCK_M, BLOCK_N), dtype=tl.float32)
    for kk in range(0, tl.cdiv(K, BLOCK_K)):
        a = tl.load(a_ptrs, mask=offs_k[None, :] < K - kk * BLOCK_K, other=0.0)
        b = tl.load(b_ptrs, mask=offs_k[:, None] < K - kk * BLOCK_K, other=0.0)
        acc = tl.dot(a, b, acc)
        a_ptrs += BLOCK_K * stride_ak
        b_ptrs += BLOCK_K * stride_bk

    c = acc.to(c_ptr.dtype.element_ty)
    offs_cm = pid_m * BLOCK_M + tl.arange(0, BLOCK_M)
    offs_cn = pid_n * BLOCK_N + tl.arange(0, BLOCK_N)
    c_ptrs = c_ptr + offs_cm[:, None] * stride_cm + offs_cn[None, :] * stride_cn
    mask = (offs_cm[:, None] < M) & (offs_cn[None, :] < N)
    tl.store(c_ptrs, c, mask=mask)

# config = {"BLOCK_K": 32, "BLOCK_M": 64, "BLOCK_N": 16, "GROUP_M": 8, "arch": "sm_100", "dtype": "fp8e4m3", "num_ctas": 1, "num_stages": 2, "num_warps": 4}
# arch = sm_100


// ===== COMPILED SASS (sm_100a) =====

	.target	sm_100a

	.elftype	@"ET_EXEC"


//--------------------- .note.nv.tkinfo           --------------------------
	.section	.note.nv.tkinfo,"",@"SHT_NOTE"
	.sectionflags	@"SHF_NOTE_NV_TKINFO"
	.tkinfo
        /*0018*/ 	.word	0x00000081
        /*0030*/ 	.string	""
        /*0030*/ 	.string	"ptxas-blackwell"
        /*0030*/ 	.string	"Cuda compilation tools, release 12.9, V12.9.86"
        /*0030*/ 	.string	"Build cuda_12.9.r12.9/compiler.36037853_0"
        /*0030*/ 	.string	"-v  -suppress-debug-info  -lineinfo  -arch sm_100a "



//--------------------- .note.nv.cuver            --------------------------
	.section	.note.nv.cuver,"",@"SHT_NOTE"
	.sectionflags	@"SHF_NOTE_NV_CUVER"
        /*0018*/ 	.short	0x0001
        /*001a*/ 	.short	0x0064
        /*001c*/ 	.short	0x0001
        /*001e*/ 	.short	0x0000
        /*0020*/ 	.short	0x0001
        /*0022*/ 	.short	0x0000


//--------------------- .nv.info                  --------------------------
	.section	.nv.info,"",@"SHT_CUDA_INFO"
	.align	4


	//----- nvinfo : EIATTR_REGCOUNT
	.align		4
        /*0000*/ 	.byte	0x04, 0x2f
        /*0002*/ 	.short	(.L_4 - .L_3)
	.align		4
.L_3:
        /*0004*/ 	.word	index@(matmul_kernel)
        /*0008*/ 	.word	0x00000048


	//----- nvinfo : EIATTR_FRAME_SIZE
	.align		4
.L_4:
        /*000c*/ 	.byte	0x04, 0x11
        /*000e*/ 	.short	(.L_6 - .L_5)
	.align		4
.L_5:
        /*0010*/ 	.word	index@($__internal_2_$__cuda_sm10x_tcgen05_guardrail_trap_unallocated_columns_being_dealloced)
        /*0014*/ 	.word	0x00000000


	//----- nvinfo : EIATTR_FRAME_SIZE
	.align		4
.L_6:
        /*0018*/ 	.byte	0x04, 0x11
        /*001a*/ 	.short	(.L_8 - .L_7)
	.align		4
.L_7:
        /*001c*/ 	.word	index@($__internal_1_$__cuda_sm10x_tcgen05_guardrail_trap_phase_invalid_during_alloc)
        /*0020*/ 	.word	0x00000000


	//----- nvinfo : EIATTR_FRAME_SIZE
	.align		4
.L_8:
        /*0024*/ 	.byte	0x04, 0x11
        /*0026*/ 	.short	(.L_10 - .L_9)
	.align		4
.L_9:
        /*0028*/ 	.word	index@($__internal_0_$__cuda_sm10x_tcgen05_guardrail_trap_col_being_dealloced_not_returned_by_alloc)
        /*002c*/ 	.word	0x00000000


	//----- nvinfo : EIATTR_FRAME_SIZE
	.align		4
.L_10:
        /*0030*/ 	.byte	0x04, 0x11
        /*0032*/ 	.short	(.L_12 - .L_11)
	.align		4
.L_11:
        /*0034*/ 	.word	index@(matmul_kernel)
        /*0038*/ 	.word	0x00000000


	//----- nvinfo : EIATTR_MIN_STACK_SIZE
	.align		4
.L_12:
        /*003c*/ 	.byte	0x04, 0x12
        /*003e*/ 	.short	(.L_14 - .L_13)
	.align		4
.L_13:
        /*0040*/ 	.word	index@(matmul_kernel)
        /*0044*/ 	.word	0x00000000
.L_14:


//--------------------- .nv.info.matmul_kernel    --------------------------
	.section	.nv.info.matmul_kernel,"",@"SHT_CUDA_INFO"
	.sectionflags	@""
	.align	4


	//----- nvinfo : EIATTR_CUDA_API_VERSION
	.align		4
        /*0000*/ 	.byte	0x04, 0x37
        /*0002*/ 	.short	(.L_16 - .L_15)
.L_15:
        /*0004*/ 	.word	0x00000081


	//----- nvinfo : EIATTR_KPARAM_INFO
	.align		4
.L_16:
        /*0008*/ 	.byte	0x04, 0x17
        /*000a*/ 	.short	(.L_18 - .L_17)
.L_17:
        /*000c*/ 	.word	0x00000000
        /*0010*/ 	.short	0x000d
        /*0012*/ 	.short	0x0048
        /*0014*/ 	.byte	0x00, 0xf4, 0x21, 0x00


	//----- nvinfo : EIATTR_KPARAM_INFO
	.align		4
.L_18:
        /*0018*/ 	.byte	0x04, 0x17
        /*001a*/ 	.short	(.L_20 - .L_19)
.L_19:
        /*001c*/ 	.word	0x00000000
        /*0020*/ 	.short	0x000c
        /*0022*/ 	.short	0x0040
        /*0024*/ 	.byte	0x00, 0xf4, 0x21, 0x00


	//----- nvinfo : EIATTR_KPARAM_INFO
	.align		4
.L_20:
        /*0028*/ 	.byte	0x04, 0x17
        /*002a*/ 	.short	(.L_22 - .L_21)
.L_21:
        /*002c*/ 	.word	0x00000000
        /*0030*/ 	.short	0x000b
        /*0032*/ 	.short	0x0038
        /*0034*/ 	.byte	0x00, 0xf0, 0x11, 0x00


	//----- nvinfo : EIATTR_KPARAM_INFO
	.align		4
.L_22:
        /*0038*/ 	.byte	0x04, 0x17
        /*003a*/ 	.short	(.L_24 - .L_23)
.L_23:
        /*003c*/ 	.word	0x00000000
        /*0040*/ 	.short	0x000a
        /*0042*/ 	.short	0x0034
        /*0044*/ 	.byte	0x00, 0xf0, 0x11, 0x00


	//----- nvinfo : EIATTR_KPARAM_INFO
	.align		4
.L_24:
        /*0048*/ 	.byte	0x04, 0x17
        /*004a*/ 	.short	(.L_26 - .L_25)
.L_25:
        /*004c*/ 	.word	0x00000000
        /*0050*/ 	.short	0x0009
        /*0052*/ 	.short	0x0030
        /*0054*/ 	.byte	0x00, 0xf0, 0x11, 0x00


	//----- nvinfo : EIATTR_KPARAM_INFO
	.align		4
.L_26:
        /*0058*/ 	.byte	0x04, 0x17
        /*005a*/ 	.short	(.L_28 - .L_27)
.L_27:
        /*005c*/ 	.word	0x00000000
        /*0060*/ 	.short	0x0008
        /*0062*/ 	.short	0x002c
        /*0064*/ 	.byte	0x00, 0xf0, 0x11, 0x00


	//----- nvinfo : EIATTR_KPARAM_INFO
	.align		4
.L_28:
        /*0068*/ 	.byte	0x04, 0x17
        /*006a*/ 	.short	(.L_30 - .L_29)
.L_29:
        /*006c*/ 	.word	0x00000000
        /*0070*/ 	.short	0x0007
        /*0072*/ 	.short	0x0028
        /*0074*/ 	.byte	0x00, 0xf0, 0x11, 0x00


	//----- nvinfo : EIATTR_KPARAM_INFO
	.align		4
.L_30:
        /*0078*/ 	.byte	0x04, 0x17
        /*007a*/ 	.short	(.L_32 - .L_31)
.L_31:
        /*007c*/ 	.word	0x00000000
        /*0080*/ 	.short	0x0006
        /*0082*/ 	.short	0x0024
        /*0084*/ 	.byte	0x00, 0xf0, 0x11, 0x00


	//----- nvinfo : EIATTR_KPARAM_INFO
	.align		4
.L_32:
        /*0088*/ 	.byte	0x04, 0x17
        /*008a*/ 	.short	(.L_34 - .L_33)
.L_33:
        /*008c*/ 	.word	0x00000000
        /*0090*/ 	.short	0x0005
        /*0092*/ 	.short	0x0020
        /*0094*/ 	.byte	0x00, 0xf0, 0x11, 0x00


	//----- nvinfo : EIATTR_KPARAM_INFO
	.align		4
.L_34:
        /*0098*/ 	.byte	0x04, 0x17
        /*009a*/ 	.short	(.L_36 - .L_35)
.L_35:
        /*009c*/ 	.word	0x00000000
        /*00a0*/ 	.short	0x0004
        /*00a2*/ 	.short	0x001c
        /*00a4*/ 	.byte	0x00, 0xf0, 0x11, 0x00


	//----- nvinfo : EIATTR_KPARAM_INFO
	.align		4
.L_36:
        /*00a8*/ 	.byte	0x04, 0x17
        /*00aa*/ 	.short	(.L_38 - .L_37)
.L_37:
        /*00ac*/ 	.word	0x00000000
        /*00b0*/ 	.short	0x0003
        /*00b2*/ 	.short	0x0018
        /*00b4*/ 	.byte	0x00, 0xf0, 0x11, 0x00


	//----- nvinfo : EIATTR_KPARAM_INFO
	.align		4
.L_38:
        /*00b8*/ 	.byte	0x04, 0x17
        /*00ba*/ 	.short	(.L_40 - .L_39)
.L_39:
        /*00bc*/ 	.word	0x00000000
        /*00c0*/ 	.short	0x0002
        /*00c2*/ 	.short	0x0010
        /*00c4*/ 	.byte	0x00, 0xf4, 0x21, 0x00


	//----- nvinfo : EIATTR_KPARAM_INFO
	.align		4
.L_40:
        /*00c8*/ 	.byte	0x04, 0x17
        /*00ca*/ 	.short	(.L_42 - .L_41)
.L_41:
        /*00cc*/ 	.word	0x00000000
        /*00d0*/ 	.short	0x0001
        /*00d2*/ 	.short	0x0008
        /*00d4*/ 	.byte	0x00, 0xf4, 0x21, 0x00


	//----- nvinfo : EIATTR_KPARAM_INFO
	.align		4
.L_42:
        /*00d8*/ 	.byte	0x04, 0x17
        /*00da*/ 	.short	(.L_44 - .L_43)
.L_43:
        /*00dc*/ 	.word	0x00000000
        /*00e0*/ 	.short	0x0000
        /*00e2*/ 	.short	0x0000
        /*00e4*/ 	.byte	0x00, 0xf4, 0x21, 0x00


	//----- nvinfo : EIATTR_AT_ENTRY_FRAGMENTS
	.align		4
.L_44:
        /*00e8*/ 	.byte	0x04, 0x4f
        /*00ea*/ 	.short	(.L_46 - .L_45)


	//   ....[0]....
.L_45:
        /*00ec*/ 	.word	0x00000004


	//----- nvinfo : EIATTR_RESERVED_SMEM_USED
	.align		4
.L_46:
        /*00f0*/ 	.byte	0x01, 0x41
	.zero		2


	//----- nvinfo : EIATTR_SPARSE_MMA_MASK
	.align		4
        /*00f4*/ 	.byte	0x03, 0x50
        /*00f6*/ 	.short	0x0000


	//----- nvinfo : EIATTR_TCGEN05_1CTA_USED
	.align		4
        /*00f8*/ 	.byte	0x01, 0x51
	.zero		2


	//----- nvinfo : EIATTR_MAXREG_COUNT
	.align		4
        /*00fc*/ 	.byte	0x03, 0x1b
        /*00fe*/ 	.short	0x00ff


	//----- nvinfo : EIATTR_NUM_BARRIERS
	.align		4
        /*0100*/ 	.byte	0x02, 0x4c
        /*0102*/ 	.byte	0x01
	.zero		1


	//----- nvinfo : EIATTR_INT_WARP_WIDE_INSTR_OFFSETS
	.align		4
        /*0104*/ 	.byte	0x04, 0x31
        /*0106*/ 	.short	(.L_48 - .L_47)


	//   ....[0]....
.L_47:
        /*0108*/ 	.word	0x00001330


	//   ....[1]....
        /*010c*/ 	.word	0x00001360


	//   ....[2]....
        /*0110*/ 	.word	0x00001b40


	//   ....[3]....
        /*0114*/ 	.word	0x000033a0


	//   ....[4]....
        /*0118*/ 	.word	0x000033f0


	//----- nvinfo : EIATTR_COOP_GROUP_MASK_REGIDS
	.align		4
.L_48:
        /*011c*/ 	.byte	0x04, 0x29
        /*011e*/ 	.short	(.L_50 - .L_49)


	//   ....[0]....
.L_49:
        /*0120*/ 	.word	0xffffffff


	//   ....[1]....
        /*0124*/ 	.word	0xffffffff


	//   ....[2]....
        /*0128*/ 	.word	0xffffffff


	//   ....[3]....
        /*012c*/ 	.word	0xffffffff


	//----- nvinfo : EIATTR_COOP_GROUP_INSTR_OFFSETS
	.align		4
.L_50:
        /*0130*/ 	.byte	0x04, 0x28
        /*0132*/ 	.short	(.L_52 - .L_51)


	//   ....[0]....
.L_51:
        /*0134*/ 	.word	0x00000070


	//   ....[1]....
        /*0138*/ 	.word	0x00000320


	//   ....[2]....
        /*013c*/ 	.word	0x00003240


	//   ....[3]....
        /*0140*/ 	.word	0x000034a0


	//----- nvinfo : EIATTR_VRC_CTA_INIT_COUNT
	.align		4
.L_52:
        /*0144*/ 	.byte	0x02, 0x4a
        /*0146*/ 	.byte	0x80
	.zero		1


	//----- nvinfo : EIATTR_MBARRIER_INSTR_OFFSETS
	.align		4
        /*0148*/ 	.byte	0x04, 0x39
        /*014a*/ 	.short	(.L_54 - .L_53)


	//   ....[0]....
.L_53:
        /*014c*/ 	.word	0x000014c0
        /*0150*/ 	.word	0x000000ff
        /*0154*/ 	.word	0x00000000
        /*0158*/ 	.short	0x0100
        /*015a*/ 	.byte	0x0d
	.zero		1


	//   ....[1]....
        /*015c*/ 	.word	0x00001b80
        /*0160*/ 	.word	0x000000ff
        /*0164*/ 	.word	0x00001408
        /*0168*/ 	.short	0x0100
        /*016a*/ 	.byte	0x16
	.zero		1


	//   ....[2]....
        /*016c*/ 	.word	0x00001fc0
        /*0170*/ 	.word	0x000000ff
        /*0174*/ 	.word	0x00000000
        /*0178*/ 	.short	0x010a
        /*017a*/ 	.byte	0x0d
	.zero		1


	//   ....[3]....
        /*017c*/ 	.word	0x00002ae0
        /*0180*/ 	.word	0x000000ff
        /*0184*/ 	.word	0x00000000
        /*0188*/ 	.short	0x010a
        /*018a*/ 	.byte	0x0d
	.zero		1


	//   ....[4]....
        /*018c*/ 	.word	0x00002bd0
        /*0190*/ 	.word	0x000000ff
        /*0194*/ 	.word	0x00001400
        /*0198*/ 	.short	0x0108
        /*019a*/ 	.byte	0x16
	.zero		1


	//   ....[5]....
        /*019c*/ 	.word	0x00002c20
        /*01a0*/ 	.word	0x000000ff
        /*01a4*/ 	.word	0x00001408
        /*01a8*/ 	.short	0x0108
        /*01aa*/ 	.byte	0x16
	.zero		1


	//   ....[6]....
        /*01ac*/ 	.word	0x000034c0
        /*01b0*/ 	.word	0x000000ff
        /*01b4*/ 	.word	0x00000000
        /*01b8*/ 	.short	0x010a
        /*01ba*/ 	.byte	0x0d
	.zero		1


	//   ....[7]....
        /*01bc*/ 	.word	0x000034f0
        /*01c0*/ 	.word	0x000000ff
        /*01c4*/ 	.word	0x00000000
        /*01c8*/ 	.short	0x010a
        /*01ca*/ 	.byte	0x0d
	.zero		1


	//----- nvinfo : EIATTR_NUM_MBARRIERS
	.align		4
.L_54:
        /*01cc*/ 	.byte	0x03, 0x38
        /*01ce*/ 	.short	0x0002


	//----- nvinfo : EIATTR_EXIT_INSTR_OFFSETS
	.align		4
        /*01d0*/ 	.byte	0x04, 0x1c
        /*01d2*/ 	.short	(.L_56 - .L_55)


	//   ....[0]....
.L_55:
        /*01d4*/ 	.word	0x000034b0


	//----- nvinfo : EIATTR_REQNTID
	.align		4
.L_56:
        /*01d8*/ 	.byte	0x04, 0x10
        /*01da*/ 	.short	(.L_58 - .L_57)
.L_57:
        /*01dc*/ 	.word	0x00000080
        /*01e0*/ 	.word	0x00000001
        /*01e4*/ 	.word	0x00000001


	//----- nvinfo : EIATTR_CRS_STACK_SIZE
	.align		4
.L_58:
        /*01e8*/ 	.byte	0x04, 0x1e
        /*01ea*/ 	.short	(.L_60 - .L_59)
.L_59:
        /*01ec*/ 	.word	0x00000000


	//----- nvinfo : EIATTR_CBANK_PARAM_SIZE
	.align		4
.L_60:
        /*01f0*/ 	.byte	0x03, 0x19
        /*01f2*/ 	.short	0x0050


	//----- nvinfo : EIATTR_PARAM_CBANK
	.align		4
        /*01f4*/ 	.byte	0x04, 0x0a
        /*01f6*/ 	.short	(.L_62 - .L_61)
	.align		4
.L_61:
        /*01f8*/ 	.word	index@(.nv.constant0.matmul_kernel)
        /*01fc*/ 	.short	0x0380
        /*01fe*/ 	.short	0x0050


	//----- nvinfo : EIATTR_SW_WAR
	.align		4
.L_62:
        /*0200*/ 	.byte	0x04, 0x36
        /*0202*/ 	.short	(.L_64 - .L_63)
.L_63:
        /*0204*/ 	.word	0x00000008
.L_64:


//--------------------- .nv.compat                --------------------------
	.section	.nv.compat,"",@"SHT_CUDA_COMPAT_INFO"
	.align	4
        /*0000*/ 	.byte	0x02, 0x02, 0x02, 0x00, 0x02, 0x05, 0x05, 0x00, 0x02, 0x03, 0x00, 0x00, 0x02, 0x06, 0x01, 0x00


//--------------------- .nv.callgraph             --------------------------
	.section	.nv.callgraph,"",@"SHT_CUDA_CALLGRAPH"
	.align	4
	.sectionentsize	8
	.align		4
        /*0000*/ 	.word	0x00000000
	.align		4
        /*0004*/ 	.word	0xffffffff
	.align		4
        /*0008*/ 	.word	0x00000000
	.align		4
        /*000c*/ 	.word	0xfffffffe
	.align		4
        /*0010*/ 	.word	0x00000000
	.align		4
        /*0014*/ 	.word	0xfffffffd
	.align		4
        /*0018*/ 	.word	0x00000000
	.align		4
        /*001c*/ 	.word	0xfffffffc


//--------------------- .text.matmul_kernel       --------------------------
	.section	.text.matmul_kernel,"ax",@progbits
	.align	128
        .global         matmul_kernel
        .type           matmul_kernel,@function
        .size           matmul_kernel,(.L_x_20 - matmul_kernel)
        .other          matmul_kernel,@"STO_CUDA_ENTRY STV_DEFAULT"
matmul_kernel:
.text.matmul_kernel:
[----:B------:R-:W0:Y:S01]  /*0000*/  LDC R1, c[0x0][0x37c] ;  /* 0x0000df00ff017b82 */ /* 0x000e220000000800 */
[----:B------:R-:W1:Y:S01]  /*0010*/  S2R R0, SR_TID.X ;  /* 0x0000000000007919 */ /* 0x000e620000002100 */
[----:B------:R-:W2:Y:S01]  /*0020*/  LDCU.64 UR20, c[0x0][0x358] ;  /* 0x00006b00ff1477ac */ /* 0x000ea20008000a00 */
[----:B-1----:R-:W-:-:S13]  /*0030*/  ISETP.GE.U32.AND P0, PT, R0, 0x20, PT ;  /* 0x000000200000780c */ /* 0x002fda0003f06070 */
[----:B------:R-:W-:Y:S02]  /*0040*/  VOTEU.ANY UP0, P0 ;  /* 0x0000000000ff7886 */ /* 0x000fe40000000100 */
[----:B0-2---:R-:W-:Y:S05]  /*0050*/  BRA.U UP0, `(.L_x_0) ;  /* 0x0000000100b47547 */ /* 0x005fea000b800000 */
[----:B------:R-:W0:Y:S01]  /*0060*/  S2UR UR6, SR_CgaCtaId ;  /* 0x00000000000679c3 */ /* 0x000e220000008800 */
[----:B------:R-:W-:Y:S01]  /*0070*/  NOP ;  /* 0x0000000000007918 */ /* 0x000fe20000000000 */
[----:B------:R-:W-:Y:S02]  /*0080*/  UMOV UR4, 0x40 ;  /* 0x0000004000047882 */ /* 0x000fe40000000000 */
[----:B0-----:R-:W-:-:S09]  /*0090*/  ULEA UR4, UR6, UR4, 0x18 ;  /* 0x0000000406047291 */ /* 0x001fd2000f8ec0ff */
[----:B------:R-:W0:Y:S01]  /*00a0*/  LDS.U8 R2, [UR4] ;  /* 0x00000004ff027984 */ /* 0x000e220008000000 */
[----:B------:R-:W-:Y:S02]  /*00b0*/  UMOV UR4, 0x400 ;  /* 0x0000040000047882 */ /* 0x000fe40000000000 */
[----:B------:R-:W-:Y:S01]  /*00c0*/  ULEA UR4, UR6, UR4, 0x18 ;  /* 0x0000000406047291 */ /* 0x000fe2000f8ec0ff */
[----:B0-----:R-:W-:-:S13]  /*00d0*/  ISETP.NE.AND P0, PT, R2, RZ, PT ;  /* 0x000000ff0200720c */ /* 0x001fda0003f05270 */
[----:B------:R-:W-:Y:S05]  /*00e0*/  @P0 BRA `(.L_x_1) ;  /* 0x0000000000780947 */ /* 0x000fea0003800000 */
[----:B------:R-:W-:-:S13]  /*00f0*/  ELECT P0, URZ, PT ;  /* 0x0000000000ff782f */ /* 0x000fda0003800000 */
[----:B------:R-:W-:Y:S05]  /*0100*/  @!P0 BRA `(.L_x_2) ;  /* 0x0000000000808947 */ /* 0x000fea0003800000 */
[----:B------:R-:W-:Y:S01]  /*0110*/  UMOV UR5, 0x1 ;  /* 0x0000000100057882 */ /* 0x000fe20000000000 */
[----:B------:R-:W-:-:S04]  /*0120*/  IMAD.MOV.U32 R5, RZ, RZ, 0x1 ;  /* 0x00000001ff057424 */ /* 0x000fc800078e00ff */
[----:B------:R-:W-:Y:S04]  /*0130*/  DEPBAR.LE SB0, 0x36 ;  /* 0x00008d800000791a */ /* 0x000fe80000000000 */
[----:B------:R-:W0:Y:S02]  /*0140*/  UTCATOMSWS.FIND_AND_SET.ALIGN UP1, UR5, UR5 ;  /* 0x00000005000575e3 */ /* 0x000e240008020800 */
[----:B0-----:R-:W-:-:S04]  /*0150*/  PLOP3.LUT P0, PT, PT, PT, UP1, 0x80, 0x8 ;  /* 0x000000000008781c */ /* 0x001fc80003f0f018 */
[----:B------:R-:W-:-:S04]  /*0160*/  SEL R2, RZ, 0xffffffff, !P0 ;  /* 0xffffffffff027807 */ /* 0x000fc80004000000 */
[----:B------:R-:W-:Y:S01]  /*0170*/  ISETP.NE.AND P0, PT, R2, RZ, PT ;  /* 0x000000ff0200720c */ /* 0x000fe20003f05270 */
[----:B------:R-:W-:-:S12]  /*0180*/  IMAD.U32 R2, RZ, RZ, UR5 ;  /* 0x00000005ff027e24 */ /* 0x000fd8000f8e00ff */
[----:B------:R-:W-:Y:S05]  /*0190*/  @P0 BRA `(.L_x_3) ;  /* 0x0000000000240947 */ /* 0x000fea0003800000 */
.L_x_4:
[----:B------:R-:W-:Y:S05]  /*01a0*/  NANOSLEEP 0x64 ;  /* 0x000000640000795d */ /* 0x000fea0003800000 */
[----:B------:R-:W-:-:S05]  /*01b0*/  UMOV UR5, 0x1 ;  /* 0x0000000100057882 */ /* 0x000fca0000000000 */
[----:B------:R-:W-:Y:S04]  /*01c0*/  DEPBAR.LE SB0, 0x36 ;  /* 0x00008d800000791a */ /* 0x000fe80000000000 */
[----:B------:R-:W0:Y:S02]  /*01d0*/  UTCATOMSWS.FIND_AND_SET.ALIGN UP1, UR5, UR5 ;  /* 0x00000005000575e3 */ /* 0x000e240008020800 */
[----:B0-----:R-:W-:-:S04]  /*01e0*/  PLOP3.LUT P0, PT, PT, PT, UP1, 0x80, 0x8 ;  /* 0x000000000008781c */ /* 0x001fc80003f0f018 */
[----:B------:R-:W-:-:S04]  /*01f0*/  SEL R2, RZ, 0xffffffff, !P0 ;  /* 0xffffffffff027807 */ /* 0x000fc80004000000 */
[----:B------:R-:W-:Y:S01]  /*0200*/  ISETP.NE.AND P0, PT, R2, RZ, PT ;  /* 0x000000ff0200720c */ /* 0x000fe20003f05270 */
[----:B------:R-:W-:-:S12]  /*0210*/  IMAD.U32 R2, RZ, RZ, UR5 ;  /* 0x00000005ff027e24 */ /* 0x000fd8000f8e00ff */
[----:B------:R-:W-:Y:S05]  /*0220*/  @!P0 BRA `(.L_x_4) ;  /* 0xfffffffc00dc8947 */ /* 0x000fea000383ffff */
.L_x_3:
[C---:B------:R-:W-:Y:S01]  /*0230*/  VIADD R4, R2.reuse, 0x10 ;  /* 0x0000001002047836 */ /* 0x040fe20000000000 */
[----:B------:R-:W-:Y:S01]  /*0240*/  UMOV UR5, 0x50 ;  /* 0x0000005000057882 */ /* 0x000fe20000000000 */
[C---:B------:R-:W-:Y:S01]  /*0250*/  SHF.L.U32 R3, R5.reuse, R2, RZ ;  /* 0x0000000205037219 */ /* 0x040fe200000006ff */
[----:B------:R-:W-:Y:S01]  /*0260*/  ULEA UR5, UR6, UR5, 0x18 ;  /* 0x0000000506057291 */ /* 0x000fe2000f8ec0ff */
[----:B------:R-:W-:Y:S01]  /*0270*/  IMAD.SHL.U32 R2, R2, 0x20, RZ ;  /* 0x0000002002027824 */ /* 0x000fe200078e00ff */
[----:B------:R-:W-:-:S04]  /*0280*/  SHF.L.U32 R4, R5, R4, RZ ;  /* 0x0000000405047219 */ /* 0x000fc800000006ff */
[----:B------:R-:W-:-:S05]  /*0290*/  LOP3.LUT R3, R4, R3, RZ, 0xfc, !PT ;  /* 0x0000000304037212 */ /* 0x000fca00078efcff */
[----:B------:R0:W-:Y:S04]  /*02a0*/  ATOMS.OR RZ, [UR5], R3 ;  /* 0x00000003ffff798c */ /* 0x0001e8000b000005 */
[----:B------:R0:W-:Y:S01]  /*02b0*/  STS [UR4], R2 ;  /* 0x00000002ff007988 */ /* 0x0001e20008000804 */
[----:B------:R-:W-:Y:S05]  /*02c0*/  BRA `(.L_x_2) ;  /* 0x0000000000107947 */ /* 0x000fea0003800000 */
.L_x_1:
[----:B------:R-:W-:-:S05]  /*02d0*/  IMAD.MOV.U32 R2, RZ, RZ, -0x1 ;  /* 0xffffffffff027424 */ /* 0x000fca00078e00ff */
[----:B------:R0:W-:Y:S02]  /*02e0*/  STS [UR4], R2 ;  /* 0x00000002ff007988 */ /* 0x0001e40008000804 */
[----:B0-----:R-:W-:-:S07]  /*02f0*/  MOV R2, 0x310 ;  /* 0x0000031000027802 */ /* 0x001fce0000000f00 */
[----:B------:R-:W-:Y:S05]  /*0300*/  CALL.REL.NOINC `($__internal_1_$__cuda_sm10x_tcgen05_guardrail_trap_phase_invalid_during_alloc) ;  /* 0x0000003000907944 */ /* 0x000fea0003c00000 */
.L_x_2:
[----:B------:R-:W-:Y:S05]  /*0310*/  WARPSYNC.ALL ;  /* 0x0000000000007948 */ /* 0x000fea0003800000 */
[----:B------:R-:W-:Y:S01]  /*0320*/  NOP ;  /* 0x0000000000007918 */ /* 0x000fe20000000000 */
.L_x_0:
[----:B------:R-:W1:Y:S01]  /*0330*/  LDC.64 R4, c[0x0][0x398] ;  /* 0x0000e600ff047b82 */ /* 0x000e620000000a00 */
[----:B------:R-:W2:Y:S01]  /*0340*/  S2R R9, SR_CTAID.X ;  /* 0x0000000000097919 */ /* 0x000ea20000002500 */
[----:B------:R-:W3:Y:S01]  /*0350*/  LDCU UR18, c[0x0][0x3a0] ;  /* 0x00007400ff1277ac */ /* 0x000ee20008000800 */
[----:B------:R-:W-:Y:S01]  /*0360*/  LEA.HI R42, R0, 0xe, RZ, 0x1a ;  /* 0x0000000e002a7811 */ /* 0x000fe200078fd0ff */
[----:B------:R-:W4:Y:S04]  /*0370*/  LDCU.64 UR14, c[0x0][0x3a8] ;  /* 0x00007500ff0e77ac */ /* 0x000f280008000a00 */
[----:B------:R-:W5:Y:S01]  /*0380*/  S2UR UR5, SR_CgaCtaId ;  /* 0x00000000000579c3 */ /* 0x000f620000008800 */
[----:B------:R-:W0:Y:S01]  /*0390*/  LDCU UR6, c[0x0][0x3a4] ;  /* 0x00007480ff0677ac */ /* 0x000e220008000800 */
[----:B------:R-:W0:Y:S01]  /*03a0*/  LDCU.128 UR24, c[0x0][0x380] ;  /* 0x00007000ff1877ac */ /* 0x000e220008000c00 */
[----:B------:R-:W-:Y:S01]  /*03b0*/  UMOV UR4, 0x400 ;  /* 0x0000040000047882 */ /* 0x000fe20000000000 */
[----:B------:R-:W-:Y:S01]  /*03c0*/  UMOV UR7, 0x1 ;  /* 0x0000000100077882 */ /* 0x000fe20000000000 */
[----:B---3--:R-:W-:Y:S01]  /*03d0*/  UIADD3 UR28, UPT, UPT, UR18, 0x1f, URZ ;  /* 0x0000001f121c7890 */ /* 0x008fe2000fffe0ff */
[----:B01----:R-:W-:Y:S01]  /*03e0*/  VIADD R2, R5, 0xf ;  /* 0x0000000f05027836 */ /* 0x003fe20000000000 */
[----:B------:R-:W-:-:S02]  /*03f0*/  IABS R37, R5 ;  /* 0x0000000500257213 */ /* 0x000fc40000000000 */
[----:B------:R-:W-:Y:S01]  /*0400*/  UISETP.GT.AND UP1, UPT, UR28, 0x1f, UPT ;  /* 0x0000001f1c00788c */ /* 0x000fe2000bf24270 */
[----:B----4-:R-:W-:Y:S01]  /*0410*/  IMAD.U32 R19, RZ, RZ, UR14 ;  /* 0x0000000eff137e24 */ /* 0x010fe2000f8e00ff */
[----:B------:R-:W-:Y:S01]  /*0420*/  SHF.R.S32.HI R3, RZ, 0x1f, R2 ;  /* 0x0000001fff037819 */ /* 0x000fe20000011402 */
[----:B------:R-:W-:-:S03]  /*0430*/  IMAD.U32 R14, RZ, RZ, UR14 ;  /* 0x0000000eff0e7e24 */ /* 0x000fc6000f8e00ff */
[----:B------:R-:W-:Y:S01]  /*0440*/  PLOP3.LUT P4, PT, PT, PT, UP1, 0x80, 0x8 ;  /* 0x000000000008781c */ /* 0x000fe20003f8f018 */
[----:B------:R-:W-:Y:S01]  /*0450*/  IMAD.U32 R16, RZ, RZ, UR14 ;  /* 0x0000000eff107e24 */ /* 0x000fe2000f8e00ff */
[----:B------:R-:W-:Y:S01]  /*0460*/  LEA.HI R3, R3, R2, RZ, 0x4 ;  /* 0x0000000203037211 */ /* 0x000fe200078f20ff */
[----:B------:R-:W-:Y:S01]  /*0470*/  IMAD.U32 R22, RZ, RZ, UR14 ;  /* 0x0000000eff167e24 */ /* 0x000fe2000f8e00ff */
[----:B--2---:R-:W-:Y:S01]  /*0480*/  IABS R10, R9 ;  /* 0x00000009000a7213 */ /* 0x004fe20000000000 */
[----:B------:R-:W-:Y:S01]  /*0490*/  IMAD.U32 R27, RZ, RZ, UR14 ;  /* 0x0000000eff1b7e24 */ /* 0x000fe2000f8e00ff */
[----:B------:R-:W-:Y:S01]  /*04a0*/  SHF.R.S32.HI R3, RZ, 0x4, R3 ;  /* 0x00000004ff037819 */ /* 0x000fe20000011403 */
[----:B------:R-:W-:Y:S01]  /*04b0*/  IMAD.U32 R24, RZ, RZ, UR14 ;  /* 0x0000000eff187e24 */ /* 0x000fe2000f8e00ff */
[----:B-----5:R-:W-:Y:S01]  /*04c0*/  ULEA UR22, UR5, UR4, 0x18 ;  /* 0x0000000405167291 */ /* 0x020fe2000f8ec0ff */
[----:B------:R-:W-:Y:S01]  /*04d0*/  BAR.SYNC.DEFER_BLOCKING 0x0 ;  /* 0x0000000000007b1d */ /* 0x000fe20000010000 */
[----:B------:R-:W-:-:S02]  /*04e0*/  IMAD.U32 R31, RZ, RZ, UR14 ;  /* 0x0000000eff1f7e24 */ /* 0x000fc4000f8e00ff */
[----:B------:R-:W-:Y:S02]  /*04f0*/  IMAD.SHL.U32 R6, R3, 0x8, RZ ;  /* 0x0000000803067824 */ /* 0x000fe400078e00ff */
[----:B------:R-:W-:-:S03]  /*0500*/  IMAD R33, R42, UR14, RZ ;  /* 0x0000000e2a217c24 */ /* 0x000fc6000f8e02ff */
[-C--:B------:R-:W-:Y:S02]  /*0510*/  IABS R11, R6.reuse ;  /* 0x00000006000b7213 */ /* 0x080fe40000000000 */
[----:B------:R-:W-:Y:S02]  /*0520*/  IABS R12, R6 ;  /* 0x00000006000c7213 */ /* 0x000fe40000000000 */
[----:B------:R-:W0:Y:S01]  /*0530*/  I2F.RP R7, R11 ;  /* 0x0000000b00077306 */ /* 0x000e220000209400 */
[----:B------:R-:W1:Y:S07]  /*0540*/  LDS R47, [UR22] ;  /* 0x00000016ff2f7984 */ /* 0x000e6e0008000800 */
[----:B0-----:R-:W0:Y:S02]  /*0550*/  MUFU.RCP R7, R7 ;  /* 0x0000000700077308 */ /* 0x001e240000001000 */
[----:B0-----:R-:W-:-:S02]  /*0560*/  VIADD R2, R7, 0xffffffe ;  /* 0x0ffffffe07027836 */ /* 0x001fc40000000000 */
[----:B------:R-:W-:-:S04]  /*0570*/  IMAD.MOV R7, RZ, RZ, -R12 ;  /* 0x000000ffff077224 */ /* 0x000fc800078e0a0c */
[----:B------:R0:W2:Y:S02]  /*0580*/  F2I.FTZ.U32.TRUNC.NTZ R3, R2 ;  /* 0x0000000200037305 */ /* 0x0000a4000021f000 */
[----:B0-----:R-:W-:Y:S02]  /*0590*/  IMAD.MOV.U32 R2, RZ, RZ, RZ ;  /* 0x000000ffff027224 */ /* 0x001fe400078e00ff */
[----:B--2---:R-:W-:Y:S01]  /*05a0*/  IMAD.MOV R8, RZ, RZ, -R3 ;  /* 0x000000ffff087224 */ /* 0x004fe200078e0a03 */
[----:B-1----:R-:W-:-:S03]  /*05b0*/  R2UR UR23, R47 ;  /* 0x000000002f1772ca */ /* 0x002fc600000e0000 */
[----:B------:R-:W-:Y:S02]  /*05c0*/  IMAD R13, R8, R11, RZ ;  /* 0x0000000b080d7224 */ /* 0x000fe400078e02ff */
[----:B------:R-:W-:Y:S02]  /*05d0*/  IMAD.MOV.U32 R8, RZ, RZ, R10 ;  /* 0x000000ffff087224 */ /* 0x000fe400078e000a */
[----:B------:R-:W-:-:S06]  /*05e0*/  IMAD.HI.U32 R3, R3, R13, R2 ;  /* 0x0000000d03037227 */ /* 0x000fcc00078e0002 */
[----:B------:R-:W-:-:S04]  /*05f0*/  IMAD.HI.U32 R3, R3, R8, RZ ;  /* 0x0000000803037227 */ /* 0x000fc800078e00ff */
[----:B------:R-:W-:Y:S01]  /*0600*/  IMAD R2, R3, R7, R8 ;  /* 0x0000000703027224 */ /* 0x000fe200078e0208 */
[----:B------:R-:W-:Y:S04]  /*0610*/  BAR.SYNC.DEFER_BLOCKING 0x0 ;  /* 0x0000000000007b1d */ /* 0x000fe80000010000 */
[----:B------:R-:W-:-:S13]  /*0620*/  ISETP.GT.U32.AND P1, PT, R11, R2, PT ;  /* 0x000000020b00720c */ /* 0x000fda0003f24070 */
[----:B------:R-:W-:Y:S02]  /*0630*/  @!P1 IMAD.IADD R2, R2, 0x1, -R11 ;  /* 0x0000000102029824 */ /* 0x000fe400078e0a0b */
[----:B------:R-:W-:Y:S01]  /*0640*/  @!P1 VIADD R3, R3, 0x1 ;  /* 0x0000000103039836 */ /* 0x000fe20000000000 */
[----:B------:R-:W-:Y:S02]  /*0650*/  ISETP.NE.AND P1, PT, R6, RZ, PT ;  /* 0x000000ff0600720c */ /* 0x000fe40003f25270 */
[----:B------:R-:W-:Y:S02]  /*0660*/  ISETP.GE.U32.AND P0, PT, R2, R11, PT ;  /* 0x0000000b0200720c */ /* 0x000fe40003f06070 */
[----:B------:R-:W-:-:S04]  /*0670*/  LOP3.LUT R2, R9, R6, RZ, 0x3c, !PT ;  /* 0x0000000609027212 */ /* 0x000fc800078e3cff */
[----:B------:R-:W-:Y:S01]  /*0680*/  ISETP.GE.AND P2, PT, R2, RZ, PT ;  /* 0x000000ff0200720c */ /* 0x000fe20003f46270 */
[----:B------:R-:W-:-:S06]  /*0690*/  VIADD R2, R4, 0x3f ;  /* 0x0000003f04027836 */ /* 0x000fcc0000000000 */
[----:B------:R-:W-:-:S04]  /*06a0*/  @P0 VIADD R3, R3, 0x1 ;  /* 0x0000000103030836 */ /* 0x000fc80000000000 */
[----:B------:R-:W-:Y:S01]  /*06b0*/  IMAD.MOV.U32 R7, RZ, RZ, R3 ;  /* 0x000000ffff077224 */ /* 0x000fe200078e0003 */
[----:B------:R-:W-:-:S03]  /*06c0*/  SHF.R.S32.HI R3, RZ, 0x1f, R2 ;  /* 0x0000001fff037819 */ /* 0x000fc60000011402 */
[----:B------:R-:W-:Y:S01]  /*06d0*/  @!P2 IMAD.MOV R7, RZ, RZ, -R7 ;  /* 0x000000ffff07a224 */ /* 0x000fe200078e0a07 */
[----:B------:R-:W-:Y:S02]  /*06e0*/  @!P1 LOP3.LUT R7, RZ, R6, RZ, 0x33, !PT ;  /* 0x00000006ff079212 */ /* 0x000fe400078e33ff */
[----:B------:R-:W-:-:S03]  /*06f0*/  LEA.HI R3, R3, R2, RZ, 0x6 ;  /* 0x0000000203037211 */ /* 0x000fc600078f30ff */
[----:B------:R-:W-:Y:S02]  /*0700*/  IMAD.SHL.U32 R10, R7, 0x8, RZ ;  /* 0x00000008070a7824 */ /* 0x000fe400078e00ff */
[----:B------:R-:W-:-:S03]  /*0710*/  IMAD.MOV R7, RZ, RZ, -R7 ;  /* 0x000000ffff077224 */ /* 0x000fc600078e0a07 */
[----:B------:R-:W-:Y:S01]  /*0720*/  LEA.HI.SX32 R3, R3, -R10, 0x1a ;  /* 0x8000000a03037211 */ /* 0x000fe200078fd2ff */
[----:B------:R-:W-:-:S03]  /*0730*/  IMAD R12, R6, R7, R9 ;  /* 0x00000007060c7224 */ /* 0x000fc600078e0209 */
[----:B------:R-:W-:Y:S02]  /*0740*/  VIMNMX R15, PT, PT, R3, 0x8, PT ;  /* 0x00000008030f7848 */ /* 0x000fe40003fe0100 */
[----:B------:R-:W-:Y:S02]  /*0750*/  IABS R9, R12 ;  /* 0x0000000c00097213 */ /* 0x000fe40000000000 */
[----:B------:R-:W-:-:S04]  /*0760*/  IABS R11, R15 ;  /* 0x0000000f000b7213 */ /* 0x000fc80000000000 */
[----:B------:R-:W0:Y:S08]  /*0770*/  I2F.RP R8, R11 ;  /* 0x0000000b00087306 */ /* 0x000e300000209400 */
[----:B0-----:R-:W0:Y:S02]  /*0780*/  MUFU.RCP R8, R8 ;  /* 0x0000000800087308 */ /* 0x001e240000001000 */
[----:B0-----:R-:W-:-:S06]  /*0790*/  VIADD R2, R8, 0xffffffe ;  /* 0x0ffffffe08027836 */ /* 0x001fcc0000000000 */
[----:B------:R-:W0:Y:S08]  /*07a0*/  I2F.RP R8, R37 ;  /* 0x0000002500087306 */ /* 0x000e300000209400 */
[----:B------:R1:W2:Y:S08]  /*07b0*/  F2I.FTZ.U32.TRUNC.NTZ R3, R2 ;  /* 0x0000000200037305 */ /* 0x0002b0000021f000 */
[----:B0-----:R-:W0:Y:S01]  /*07c0*/  MUFU.RCP R8, R8 ;  /* 0x0000000800087308 */ /* 0x001e220000001000 */
[----:B-1----:R-:W-:-:S02]  /*07d0*/  IMAD.MOV.U32 R2, RZ, RZ, RZ ;  /* 0x000000ffff027224 */ /* 0x002fc400078e00ff */
[----:B--2---:R-:W-:-:S04]  /*07e0*/  IMAD.MOV R13, RZ, RZ, -R3 ;  /* 0x000000ffff0d7224 */ /* 0x004fc800078e0a03 */
[----:B------:R-:W-:Y:S01]  /*07f0*/  IMAD.MOV.U32 R6, RZ, RZ, R13 ;  /* 0x000000ffff067224 */ /* 0x000fe200078e000d */
[----:B------:R-:W-:-:S03]  /*0800*/  IABS R13, R15 ;  /* 0x0000000f000d7213 */ /* 0x000fc60000000000 */
[----:B------:R-:W-:Y:S02]  /*0810*/  IMAD R7, R6, R11, RZ ;  /* 0x0000000b06077224 */ /* 0x000fe400078e02ff */
[----:B------:R-:W-:Y:S02]  /*0820*/  IMAD.MOV.U32 R6, RZ, RZ, R9 ;  /* 0x000000ffff067224 */ /* 0x000fe400078e0009 */
[----:B------:R-:W-:-:S04]  /*0830*/  IMAD.HI.U32 R3, R3, R7, R2 ;  /* 0x0000000703037227 */ /* 0x000fc800078e0002 */
[----:B------:R-:W-:Y:S01]  /*0840*/  IMAD.MOV R2, RZ, RZ, -R13 ;  /* 0x000000ffff027224 */ /* 0x000fe200078e0a0d */
[----:B------:R-:W-:Y:S01]  /*0850*/  IABS R13, R4 ;  /* 0x00000004000d7213 */ /* 0x000fe20000000000 */
[----:B------:R-:W-:-:S04]  /*0860*/  IMAD.HI.U32 R3, R3, R6, RZ ;  /* 0x0000000603037227 */ /* 0x000fc800078e00ff */
[----:B------:R-:W-:Y:S02]  /*0870*/  IMAD R2, R3, R2, R6 ;  /* 0x0000000203027224 */ /* 0x000fe400078e0206 */
[----:B------:R-:W1:Y:S01]  /*0880*/  I2F.RP R6, R13 ;  /* 0x0000000d00067306 */ /* 0x000e620000209400 */
[----:B0-----:R-:W-:Y:S01]  /*0890*/  VIADD R9, R8, 0xffffffe ;  /* 0x0ffffffe08097836 */ /* 0x001fe20000000000 */
[----:B------:R-:W-:Y:S02]  /*08a0*/  SHF.R.U32.HI R8, RZ, 0x5, R0 ;  /* 0x00000005ff087819 */ /* 0x000fe40000011600 */
[----:B------:R-:W-:Y:S02]  /*08b0*/  ISETP.GT.U32.AND P1, PT, R11, R2, PT ;  /* 0x000000020b00720c */ /* 0x000fe40003f24070 */
[----:B------:R-:W-:Y:S02]  /*08c0*/  SGXT.U32 R8, R8, 0x2 ;  /* 0x000000020808781a */ /* 0x000fe40000000000 */
[----:B------:R-:W-:Y:S08]  /*08d0*/  F2I.FTZ.U32.TRUNC.NTZ R9, R9 ;  /* 0x0000000900097305 */ /* 0x000ff0000021f000 */
[----:B-1----:R-:W0:Y:S01]  /*08e0*/  MUFU.RCP R6, R6 ;  /* 0x0000000600067308 */ /* 0x002e220000001000 */
[----:B------:R-:W-:-:S02]  /*08f0*/  @!P1 IMAD.IADD R2, R2, 0x1, -R11 ;  /* 0x0000000102029824 */ /* 0x000fc400078e0a0b */
[----:B------:R-:W-:Y:S01]  /*0900*/  @!P1 VIADD R3, R3, 0x1 ;  /* 0x0000000103039836 */ /* 0x000fe20000000000 */
[----:B------:R-:W-:Y:S02]  /*0910*/  ISETP.NE.AND P1, PT, R15, RZ, PT ;  /* 0x000000ff0f00720c */ /* 0x000fe40003f25270 */
[----:B------:R-:W-:Y:S02]  /*0920*/  ISETP.GE.U32.AND P0, PT, R2, R11, PT ;  /* 0x0000000b0200720c */ /* 0x000fe40003f06070 */
[----:B------:R-:W-:-:S04]  /*0930*/  LOP3.LUT R2, R12, R15, RZ, 0x3c, !PT ;  /* 0x0000000f0c027212 */ /* 0x000fc800078e3cff */
[----:B------:R-:W-:Y:S01]  /*0940*/  ISETP.GE.AND P2, PT, R2, RZ, PT ;  /* 0x000000ff0200720c */ /* 0x000fe20003f46270 */
[----:B0-----:R-:W-:-:S06]  /*0950*/  VIADD R7, R6, 0xffffffe ;  /* 0x0ffffffe06077836 */ /* 0x001fcc0000000000 */
[----:B------:R-:W-:-:S04]  /*0960*/  @P0 VIADD R3, R3, 0x1 ;  /* 0x0000000103030836 */ /* 0x000fc80000000000 */
[----:B------:R-:W-:Y:S01]  /*0970*/  IMAD.MOV.U32 R11, RZ, RZ, R3 ;  /* 0x000000ffff0b7224 */ /* 0x000fe200078e0003 */
[----:B------:R-:W0:Y:S01]  /*0980*/  F2I.FTZ.U32.TRUNC.NTZ R7, R7 ;  /* 0x0000000700077305 */ /* 0x000e22000021f000 */
[----:B------:R-:W-:Y:S02]  /*0990*/  LOP3.LUT R3, R0, 0x3f, RZ, 0xc0, !PT ;  /* 0x0000003f00037812 */ /* 0x000fe400078ec0ff */
[----:B------:R-:W-:Y:S01]  /*09a0*/  @!P2 IMAD.MOV R11, RZ, RZ, -R11 ;  /* 0x000000ffff0ba224 */ /* 0x000fe200078e0a0b */
[----:B------:R-:W-:-:S05]  /*09b0*/  @!P1 LOP3.LUT R11, RZ, R15, RZ, 0x33, !PT ;  /* 0x0000000fff0b9212 */ /* 0x000fca00078e33ff */
[----:B------:R-:W-:-:S04]  /*09c0*/  IMAD.MOV R2, RZ, RZ, -R11 ;  /* 0x000000ffff027224 */ /* 0x000fc800078e0a0b */
[----:B------:R-:W-:Y:S01]  /*09d0*/  IMAD R2, R15, R2, R12 ;  /* 0x000000020f027224 */ /* 0x000fe200078e020c */
[----:B------:R-:W-:Y:S01]  /*09e0*/  SHF.R.U32.HI R12, RZ, 0x6, R0 ;  /* 0x00000006ff0c7819 */ /* 0x000fe20000011600 */
[----:B0-----:R-:W-:Y:S02]  /*09f0*/  IMAD.MOV R6, RZ, RZ, -R7 ;  /* 0x000000ffff067224 */ /* 0x001fe400078e0a07 */
[----:B------:R-:W-:Y:S01]  /*0a00*/  IMAD.IADD R2, R10, 0x1, R2 ;  /* 0x000000010a027824 */ /* 0x000fe200078e0202 */
[----:B------:R-:W-:-:S03]  /*0a10*/  SGXT.U32 R12, R12, 0x1 ;  /* 0x000000010c0c781a */ /* 0x000fc60000000000 */
[----:B------:R-:W-:Y:S01]  /*0a20*/  IMAD R2, R2, 0x40, R3 ;  /* 0x0000004002027824 */ /* 0x000fe200078e0203 */
[----:B------:R-:W-:Y:S01]  /*0a30*/  LOP3.LUT R48, R12, 0x10, RZ, 0xfc, !PT ;  /* 0x000000100c307812 */ /* 0x000fe200078efcff */
[----:B------:R-:W-:Y:S02]  /*0a40*/  IMAD R3, R6, R13, RZ ;  /* 0x0000000d06037224 */ /* 0x000fe400078e02ff */
[----:B------:R-:W-:Y:S01]  /*0a50*/  IMAD.MOV.U32 R6, RZ, RZ, RZ ;  /* 0x000000ffff067224 */ /* 0x000fe200078e00ff */
[----:B------:R-:W-:Y:S02]  /*0a60*/  IABS R10, R2 ;  /* 0x00000002000a7213 */ /* 0x000fe40000000000 */
[----:B------:R-:W-:Y:S01]  /*0a70*/  ISETP.GE.AND P1, PT, R2, RZ, PT ;  /* 0x000000ff0200720c */ /* 0x000fe20003f26270 */
[----:B------:R-:W-:-:S04]  /*0a80*/  IMAD.HI.U32 R6, R7, R3, R6 ;  /* 0x0000000307067227 */ /* 0x000fc800078e0006 */
[----:B------:R-:W-:Y:S02]  /*0a90*/  IMAD.MOV.U32 R3, RZ, RZ, R10 ;  /* 0x000000ffff037224 */ /* 0x000fe400078e000a */
[----:B------:R-:W-:Y:S02]  /*0aa0*/  IMAD.MOV R10, RZ, RZ, -R9 ;  /* 0x000000ffff0a7224 */ /* 0x000fe400078e0a09 */
[----:B------:R-:W-:-:S04]  /*0ab0*/  IMAD.HI.U32 R6, R6, R3, RZ ;  /* 0x0000000306067227 */ /* 0x000fc800078e00ff */
[----:B------:R-:W-:Y:S02]  /*0ac0*/  IMAD.MOV R6, RZ, RZ, -R6 ;  /* 0x000000ffff067224 */ /* 0x000fe400078e0a06 */
[----:B------:R-:W-:Y:S02]  /*0ad0*/  IMAD R17, R10, R37, RZ ;  /* 0x000000250a117224 */ /* 0x000fe400078e02ff */
[----:B------:R-:W-:Y:S02]  /*0ae0*/  IMAD R6, R13, R6, R3 ;  /* 0x000000060d067224 */ /* 0x000fe400078e0203 */
[----:B------:R-:W-:Y:S02]  /*0af0*/  IMAD.SHL.U32 R3, R11, 0x10, RZ ;  /* 0x000000100b037824 */ /* 0x000fe400078e00ff */
[----:B------:R-:W-:Y:S01]  /*0b00*/  IMAD.U32 R10, RZ, RZ, UR14 ;  /* 0x0000000eff0a7e24 */ /* 0x000fe2000f8e00ff */
[----:B------:R-:W-:Y:S02]  /*0b10*/  ISETP.GT.U32.AND P0, PT, R13, R6, PT ;  /* 0x000000060d00720c */ /* 0x000fe40003f04070 */
[----:B------:R-:W-:Y:S01]  /*0b20*/  LOP3.LUT R39, R3, R8, RZ, 0xfc, !PT ;  /* 0x0000000803277212 */ /* 0x000fe200078efcff */
[----:B------:R-:W-:-:S03]  /*0b30*/  IMAD.MOV.U32 R8, RZ, RZ, RZ ;  /* 0x000000ffff087224 */ /* 0x000fc600078e00ff */
[----:B------:R-:W-:Y:S01]  /*0b40*/  IABS R36, R39 ;  /* 0x0000002700247213 */ /* 0x000fe20000000000 */
[----:B------:R-:W-:Y:S01]  /*0b50*/  IMAD.HI.U32 R17, R9, R17, R8 ;  /* 0x0000001109117227 */ /* 0x000fe200078e0008 */
[----:B------:R-:W-:Y:S02]  /*0b60*/  SHF.R.U32.HI R9, RZ, 0x5, R0 ;  /* 0x00000005ff097819 */ /* 0x000fe40000011600 */
[----:B------:R-:W-:Y:S02]  /*0b70*/  LOP3.LUT R8, R12, 0x8, RZ, 0xfc, !PT ;  /* 0x000000080c087812 */ /* 0x000fe400078efcff */
[----:B------:R-:W-:Y:S01]  /*0b80*/  R2UR UR8, R9 ;  /* 0x00000000090872ca */ /* 0x000fe200000e0000 */
[----:B------:R-:W-:Y:S01]  /*0b90*/  @!P0 IMAD.IADD R6, R6, 0x1, -R13 ;  /* 0x0000000106068824 */ /* 0x000fe200078e0a0d */
[----:B------:R-:W-:Y:S01]  /*0ba0*/  ISETP.LT.AND P4, PT, R8, UR18, P4 ;  /* 0x0000001208007c0c */ /* 0x000fe2000a781270 */
[----:B------:R-:W-:Y:S01]  /*0bb0*/  IMAD R9, R12, UR14, RZ ;  /* 0x0000000e0c097c24 */ /* 0x000fe2000f8e02ff */
[----:B------:R-:W-:Y:S01]  /*0bc0*/  LOP3.LUT R45, R39, 0x8, RZ, 0xfc, !PT ;  /* 0x00000008272d7812 */ /* 0x000fe200078efcff */
[----:B------:R-:W-:Y:S01]  /*0bd0*/  IMAD.U32 R8, RZ, RZ, UR14 ;  /* 0x0000000eff087e24 */ /* 0x000fe2000f8e00ff */
[----:B------:R-:W-:Y:S01]  /*0be0*/  ISETP.GT.U32.AND P0, PT, R13, R6, PT ;  /* 0x000000060d00720c */ /* 0x000fe20003f04070 */
[----:B------:R-:W-:Y:S01]  /*0bf0*/  IMAD.HI.U32 R7, R17, R36, RZ ;  /* 0x0000002411077227 */ /* 0x000fe200078e00ff */
[----:B------:R-:W-:-:S03]  /*0c00*/  IABS R44, R45 ;  /* 0x0000002d002c7213 */ /* 0x000fc60000000000 */
[----:B------:R-:W-:Y:S02]  /*0c10*/  IMAD R15, R8, 0x2, R9 ;  /* 0x00000002080f7824 */ /* 0x000fe400078e0209 */
[----:B------:R-:W-:Y:S01]  /*0c20*/  IMAD.MOV R7, RZ, RZ, -R7 ;  /* 0x000000ffff077224 */ /* 0x000fe200078e0a07 */
[----:B------:R-:W-:Y:S01]  /*0c30*/  USHF.L.U32 UR4, UR8, 0x15, URZ ;  /* 0x0000001508047899 */ /* 0x000fe200080006ff */
[----:B------:R-:W-:Y:S02]  /*0c40*/  IMAD R23, R10, 0x2, R15 ;  /* 0x000000020a177824 */ /* 0x000fe400078e020f */
[----:B------:R-:W-:Y:S01]  /*0c50*/  IMAD R36, R37, R7, R36 ;  /* 0x0000000725247224 */ /* 0x000fe200078e0224 */
[----:B------:R-:W-:Y:S01]  /*0c60*/  LOP3.LUT R7, R39, 0x4, RZ, 0xfc, !PT ;  /* 0x0000000427077812 */ /* 0x000fe200078efcff */
[----:B------:R-:W-:Y:S01]  /*0c70*/  IMAD R29, R8, 0x2, R23 ;  /* 0x00000002081d7824 */ /* 0x000fe200078e0217 */
[----:B------:R-:W-:Y:S01]  /*0c80*/  ULOP3.LUT UR4, UR4, 0x600000, URZ, 0xc0, !UPT ;  /* 0x0060000004047892 */ /* 0x000fe2000f8ec0ff */
[----:B------:R-:W-:Y:S01]  /*0c90*/  @!P0 IMAD.IADD R6, R6, 0x1, -R13 ;  /* 0x0000000106068824 */ /* 0x000fe200078e0a0d */
[----:B------:R-:W-:Y:S01]  /*0ca0*/  ISETP.NE.AND P0, PT, R4, RZ, PT ;  /* 0x000000ff0400720c */ /* 0x000fe20003f05270 */
[----:B------:R-:W-:Y:S01]  /*0cb0*/  IMAD R10, R10, 0x2, R29 ;  /* 0x000000020a0a7824 */ /* 0x000fe200078e021d */
[----:B------:R-:W-:Y:S01]  /*0cc0*/  IABS R38, R7 ;  /* 0x0000000700267213 */ /* 0x000fe20000000000 */
[----:B------:R-:W-:Y:S01]  /*0cd0*/  @!P1 IMAD.MOV R6, RZ, RZ, -R6 ;  /* 0x000000ffff069224 */ /* 0x000fe200078e0a06 */
[----:B------:R-:W-:Y:S01]  /*0ce0*/  ISETP.GT.U32.AND P1, PT, R37, R36, PT ;  /* 0x000000242500720c */ /* 0x000fe20003f24070 */
[----:B------:R-:W-:Y:S01]  /*0cf0*/  IMAD R19, R19, 0x2, R10 ;  /* 0x0000000213137824 */ /* 0x000fe200078e020a */
[----:B------:R-:W-:Y:S01]  /*0d00*/  ISETP.GE.AND P6, PT, R7, RZ, PT ;  /* 0x000000ff0700720c */ /* 0x000fe20003fc6270 */
[----:B------:R-:W-:-:S04]  /*0d10*/  IMAD.HI.U32 R8, R17, R44, RZ ;  /* 0x0000002c11087227 */ /* 0x000fc800078e00ff */
[----:B------:R-:W-:Y:S02]  /*0d20*/  IMAD R25, R14, 0x2, R19 ;  /* 0x000000020e197824 */ /* 0x000fe400078e0213 */
[----:B------:R-:W-:Y:S01]  /*0d30*/  @!P0 LOP3.LUT R6, RZ, R4, RZ, 0x33, !PT ;  /* 0x00000004ff068212 */ /* 0x000fe200078e33ff */
[----:B------:R-:W-:Y:S01]  /*0d40*/  IMAD.MOV R8, RZ, RZ, -R8 ;  /* 0x000000ffff087224 */ /* 0x000fe200078e0a08 */
[C---:B------:R-:W-:Y:S01]  /*0d50*/  ISETP.GE.AND P0, PT, R39.reuse, RZ, PT ;  /* 0x000000ff2700720c */ /* 0x040fe20003f06270 */
[----:B------:R-:W-:Y:S01]  /*0d60*/  IMAD R11, R16, 0x4, R25 ;  /* 0x00000004100b7824 */ /* 0x000fe200078e0219 */
[----:B------:R-:W-:Y:S01]  /*0d70*/  LOP3.LUT R39, R39, 0xc, RZ, 0xfc, !PT ;  /* 0x0000000c27277812 */ /* 0x000fe200078efcff */
[----:B------:R-:W-:Y:S02]  /*0d80*/  IMAD R43, R6, UR6, RZ ;  /* 0x00000006062b7c24 */ /* 0x000fe4000f8e02ff */
[----:B------:R-:W-:Y:S01]  /*0d90*/  IMAD R22, R22, 0x2, R11 ;  /* 0x0000000216167824 */ /* 0x000fe200078e020b */
[----:B------:R-:W-:Y:S01]  /*0da0*/  IABS R46, R39 ;  /* 0x00000027002e7213 */ /* 0x000fe20000000000 */
[----:B------:R-:W-:Y:S01]  /*0db0*/  IMAD.U32 R4, RZ, RZ, UR14 ;  /* 0x0000000eff047e24 */ /* 0x000fe2000f8e00ff */
[----:B------:R-:W-:Y:S01]  /*0dc0*/  IADD3 R40, P2, PT, R43, UR24, RZ ;  /* 0x000000182b287c10 */ /* 0x000fe2000ff5e0ff */
[----:B------:R-:W-:-:S02]  /*0dd0*/  IMAD R27, R27, 0x2, R22 ;  /* 0x000000021b1b7824 */ /* 0x000fc400078e0216 */
[----:B------:R-:W-:Y:S01]  /*0de0*/  IMAD.HI.U32 R7, R17, R38, RZ ;  /* 0x0000002611077227 */ /* 0x000fe200078e00ff */
[----:B------:R-:W-:Y:S02]  /*0df0*/  LEA.HI.X.SX32 R43, R43, UR25, 0x1, P2 ;  /* 0x000000192b2b7c11 */ /* 0x000fe400090f0eff */
[----:B------:R-:W-:Y:S01]  /*0e00*/  IADD3 R14, P5, PT, R15, R40, RZ ;  /* 0x000000280f0e7210 */ /* 0x000fe20007fbe0ff */
[----:B------:R-:W-:Y:S02]  /*0e10*/  IMAD R44, R37, R8, R44 ;  /* 0x00000008252c7224 */ /* 0x000fe400078e022c */
[----:B------:R-:W-:Y:S01]  /*0e20*/  IMAD.U32 R8, RZ, RZ, UR14 ;  /* 0x0000000eff087e24 */ /* 0x000fe2000f8e00ff */
[----:B------:R-:W-:Y:S01]  /*0e30*/  LEA.HI.X.SX32 R15, R15, R43, 0x1, P5 ;  /* 0x0000002b0f0f7211 */ /* 0x000fe200028f0eff */
[----:B------:R-:W-:Y:S01]  /*0e40*/  IMAD R35, R4, 0x2, R27 ;  /* 0x0000000204237824 */ /* 0x000fe200078e021b */
[-C--:B------:R-:W-:Y:S01]  /*0e50*/  IADD3 R4, P2, PT, R9, R40.reuse, RZ ;  /* 0x0000002809047210 */ /* 0x080fe20007f5e0ff */
[----:B------:R-:W-:Y:S01]  /*0e60*/  IMAD.MOV R7, RZ, RZ, -R7 ;  /* 0x000000ffff077224 */ /* 0x000fe200078e0a07 */
[-C--:B------:R-:W-:Y:S01]  /*0e70*/  IADD3 R18, P5, PT, R22, R40.reuse, RZ ;  /* 0x0000002816127210 */ /* 0x080fe20007fbe0ff */
[----:B------:R-:W-:Y:S01]  /*0e80*/  @!P1 IMAD.IADD R36, R36, 0x1, -R37 ;  /* 0x0000000124249824 */ /* 0x000fe200078e0a25 */
[-C--:B------:R-:W-:Y:S01]  /*0e90*/  IADD3 R6, P1, PT, R10, R40.reuse, RZ ;  /* 0x000000280a067210 */ /* 0x080fe20007f3e0ff */
[----:B------:R-:W-:Y:S01]  /*0ea0*/  IMAD R13, R8, 0x2, R35 ;  /* 0x00000002080d7824 */ /* 0x000fe200078e0223 */
[----:B------:R-:W-:Y:S01]  /*0eb0*/  IADD3 R8, P3, PT, R11, R40, RZ ;  /* 0x000000280b087210 */ /* 0x000fe20007f7e0ff */
[----:B------:R-:W-:Y:S01]  /*0ec0*/  IMAD R38, R37, R7, R38 ;  /* 0x0000000725267224 */ /* 0x000fe200078e0226 */
[-C--:B------:R-:W-:Y:S01]  /*0ed0*/  LEA.HI.X.SX32 R7, R9, R43.reuse, 0x1, P2 ;  /* 0x0000002b09077211 */ /* 0x080fe200010f0eff */
[----:B------:R-:W-:Y:S01]  /*0ee0*/  IMAD R24, R24, 0x2, R13 ;  /* 0x0000000218187824 */ /* 0x000fe200078e020d */
[----:B------:R-:W-:Y:S01]  /*0ef0*/  LEA.HI.X.SX32 R9, R10, R43, 0x1, P1 ;  /* 0x0000002b0a097211 */ /* 0x000fe200008f0eff */
[----:B------:R-:W-:Y:S01]  /*0f00*/  IMAD.HI.U32 R21, R17, R46, RZ ;  /* 0x0000002e11157227 */ /* 0x000fe200078e00ff */
[----:B------:R-:W-:-:S02]  /*0f10*/  IADD3 R10, P1, PT, R13, R40, RZ ;  /* 0x000000280d0a7210 */ /* 0x000fc40007f3e0ff */
[-C--:B------:R-:W-:Y:S01]  /*0f20*/  LEA.HI.X.SX32 R11, R11, R43.reuse, 0x1, P3 ;  /* 0x0000002b0b0b7211 */ /* 0x080fe200018f0eff */
[----:B------:R-:W-:Y:S01]  /*0f30*/  IMAD.MOV R32, RZ, RZ, -R21 ;  /* 0x000000ffff207224 */ /* 0x000fe200078e0a15 */
[-C--:B------:R-:W-:Y:S01]  /*0f40*/  LEA.HI.X.SX32 R13, R13, R43.reuse, 0x1, P1 ;  /* 0x0000002b0d0d7211 */ /* 0x080fe200008f0eff */
[----:B------:R-:W-:Y:S01]  /*0f50*/  IMAD R31, R31, 0x2, R24 ;  /* 0x000000021f1f7824 */ /* 0x000fe200078e0218 */
[----:B------:R-:W-:Y:S01]  /*0f60*/  IADD3 R16, P1, PT, R19, R40, RZ ;  /* 0x0000002813107210 */ /* 0x000fe20007f3e0ff */
[C---:B------:R-:W-:Y:S01]  /*0f70*/  IMAD R46, R37.reuse, R32, R46 ;  /* 0x00000020252e7224 */ /* 0x040fe200078e022e */
[----:B------:R-:W-:Y:S02]  /*0f80*/  ISETP.GT.U32.AND P3, PT, R37, R36, PT ;  /* 0x000000242500720c */ /* 0x000fe40003f64070 */
[-C--:B------:R-:W-:Y:S02]  /*0f90*/  LEA.HI.X.SX32 R17, R19, R43.reuse, 0x1, P1 ;  /* 0x0000002b13117211 */ /* 0x080fe400008f0eff */
[----:B------:R-:W-:-:S02]  /*0fa0*/  LEA.HI.X.SX32 R19, R22, R43, 0x1, P5 ;  /* 0x0000002b16137211 */ /* 0x000fc400028f0eff */
[----:B------:R-:W-:Y:S02]  /*0fb0*/  ISETP.GT.U32.AND P2, PT, R37, R38, PT ;  /* 0x000000262500720c */ /* 0x000fe40003f44070 */
[CC--:B------:R-:W-:Y:S02]  /*0fc0*/  IADD3 R20, P1, PT, R24.reuse, R40.reuse, RZ ;  /* 0x0000002818147210 */ /* 0x0c0fe40007f3e0ff */
[CC--:B------:R-:W-:Y:S02]  /*0fd0*/  IADD3 R22, P5, PT, R23.reuse, R40.reuse, RZ ;  /* 0x0000002817167210 */ /* 0x0c0fe40007fbe0ff */
[-C--:B------:R-:W-:Y:S01]  /*0fe0*/  LEA.HI.X.SX32 R21, R24, R43.reuse, 0x1, P1 ;  /* 0x0000002b18157211 */ /* 0x080fe200008f0eff */
[--C-:B------:R-:W-:Y:S01]  /*0ff0*/  @!P3 IMAD.IADD R36, R36, 0x1, -R37.reuse ;  /* 0x000000012424b824 */ /* 0x100fe200078e0a25 */
[-C--:B------:R-:W-:Y:S02]  /*1000*/  LEA.HI.X.SX32 R23, R23, R43.reuse, 0x1, P5 ;  /* 0x0000002b17177211 */ /* 0x080fe400028f0eff */
[----:B------:R-:W-:Y:S01]  /*1010*/  IADD3 R24, P5, PT, R25, R40, RZ ;  /* 0x0000002819187210 */ /* 0x000fe20007fbe0ff */
[----:B------:R-:W-:Y:S01]  /*1020*/  IMAD.MOV.U32 R41, RZ, RZ, R36 ;  /* 0x000000ffff297224 */ /* 0x000fe200078e0024 */
[----:B------:R-:W-:Y:S01]  /*1030*/  ISETP.GT.U32.AND P1, PT, R37, R44, PT ;  /* 0x0000002c2500720c */ /* 0x000fe20003f24070 */
[----:B------:R-:W-:Y:S01]  /*1040*/  @!P2 IMAD.IADD R38, R38, 0x1, -R37 ;  /* 0x000000012626a824 */ /* 0x000fe200078e0a25 */
[----:B------:R-:W-:Y:S01]  /*1050*/  LEA.HI.X.SX32 R25, R25, R43, 0x1, P5 ;  /* 0x0000002b19197211 */ /* 0x000fe200028f0eff */
[----:B------:R-:W-:Y:S01]  /*1060*/  @!P0 IMAD.MOV R41, RZ, RZ, -R41 ;  /* 0x000000ffff298224 */ /* 0x000fe200078e0a29 */
[----:B------:R-:W-:-:S02]  /*1070*/  IADD3 R30, P5, PT, R31, R40, RZ ;  /* 0x000000281f1e7210 */ /* 0x000fc40007fbe0ff */
[-C--:B------:R-:W-:Y:S02]  /*1080*/  IADD3 R26, P3, PT, R27, R40.reuse, RZ ;  /* 0x000000281b1a7210 */ /* 0x080fe40007f7e0ff */
[----:B------:R-:W-:Y:S02]  /*1090*/  IADD3 R28, P2, PT, R29, R40, RZ ;  /* 0x000000281d1c7210 */ /* 0x000fe40007f5e0ff */
[-C--:B------:R-:W-:Y:S02]  /*10a0*/  LEA.HI.X.SX32 R31, R31, R43.reuse, 0x1, P5 ;  /* 0x0000002b1f1f7211 */ /* 0x080fe400028f0eff */
[----:B------:R-:W-:Y:S01]  /*10b0*/  ISETP.GT.U32.AND P5, PT, R37, R46, PT ;  /* 0x0000002e2500720c */ /* 0x000fe20003fa4070 */
[----:B------:R-:W-:Y:S01]  /*10c0*/  @!P1 IMAD.IADD R44, R44, 0x1, -R37 ;  /* 0x000000012c2c9824 */ /* 0x000fe200078e0a25 */
[-C--:B------:R-:W-:Y:S02]  /*10d0*/  LEA.HI.X.SX32 R27, R27, R43.reuse, 0x1, P3 ;  /* 0x0000002b1b1b7211 */ /* 0x080fe400018f0eff */
[----:B------:R-:W-:-:S02]  /*10e0*/  LEA.HI.X.SX32 R29, R29, R43, 0x1, P2 ;  /* 0x0000002b1d1d7211 */ /* 0x000fc400010f0eff */
[----:B------:R-:W-:Y:S02]  /*10f0*/  ISETP.GT.U32.AND P3, PT, R37, R38, PT ;  /* 0x000000262500720c */ /* 0x000fe40003f64070 */
[-C--:B------:R-:W-:Y:S02]  /*1100*/  IADD3 R32, P2, PT, R33, R40.reuse, RZ ;  /* 0x0000002821207210 */ /* 0x080fe40007f5e0ff */
[----:B------:R-:W-:Y:S02]  /*1110*/  IADD3 R34, P1, PT, R35, R40, RZ ;  /* 0x0000002823227210 */ /* 0x000fe40007f3e0ff */
[----:B------:R-:W-:Y:S01]  /*1120*/  LEA.HI.X.SX32 R33, R33, R43, 0x1, P2 ;  /* 0x0000002b21217211 */ /* 0x000fe200010f0eff */
[----:B------:R-:W-:Y:S01]  /*1130*/  @!P5 IMAD.IADD R46, R46, 0x1, -R37 ;  /* 0x000000012e2ed824 */ /* 0x000fe200078e0a25 */
[----:B------:R-:W-:Y:S02]  /*1140*/  ISETP.GT.U32.AND P2, PT, R37, R44, PT ;  /* 0x0000002c2500720c */ /* 0x000fe40003f44070 */
[----:B------:R-:W-:-:S02]  /*1150*/  LOP3.LUT R36, R12, 0x18, RZ, 0xfc, !PT ;  /* 0x000000180c247812 */ /* 0x000fc400078efcff */
[----:B------:R-:W-:Y:S01]  /*1160*/  ISETP.GT.U32.AND P5, PT, R37, R46, PT ;  /* 0x0000002e2500720c */ /* 0x000fe20003fa4070 */
[--C-:B------:R-:W-:Y:S01]  /*1170*/  @!P3 IMAD.IADD R38, R38, 0x1, -R37.reuse ;  /* 0x000000012626b824 */ /* 0x100fe200078e0a25 */
[----:B------:R-:W-:Y:S02]  /*1180*/  ISETP.GE.AND P3, PT, R45, RZ, PT ;  /* 0x000000ff2d00720c */ /* 0x000fe40003f66270 */
[----:B------:R-:W-:Y:S01]  /*1190*/  PLOP3.LUT P0, PT, PT, PT, UP1, 0x80, 0x8 ;  /* 0x000000000008781c */ /* 0x000fe20003f0f018 */
[----:B------:R-:W-:Y:S01]  /*11a0*/  IMAD.MOV.U32 R45, RZ, RZ, R38 ;  /* 0x000000ffff2d7224 */ /* 0x000fe200078e0026 */
[----:B------:R-:W-:Y:S02]  /*11b0*/  LEA.HI.X.SX32 R35, R35, R43, 0x1, P1 ;  /* 0x0000002b23237211 */ /* 0x000fe400008f0eff */
[----:B------:R-:W-:Y:S01]  /*11c0*/  ISETP.LT.AND P0, PT, R36, UR18, P0 ;  /* 0x0000001224007c0c */ /* 0x000fe20008701270 */
[----:B------:R-:W-:Y:S01]  /*11d0*/  @!P2 IMAD.IADD R44, R44, 0x1, -R37 ;  /* 0x000000012c2ca824 */ /* 0x000fe200078e0a25 */
[----:B------:R-:W-:Y:S01]  /*11e0*/  PLOP3.LUT P1, PT, PT, PT, UP1, 0x80, 0x8 ;  /* 0x000000000008781c */ /* 0x000fe20003f2f018 */
[----:B------:R-:W-:Y:S01]  /*11f0*/  @!P6 IMAD.MOV R45, RZ, RZ, -R45 ;  /* 0x000000ffff2de224 */ /* 0x000fe200078e0a2d */
[----:B------:R-:W-:Y:S01]  /*1200*/  LOP3.LUT R36, R0, 0x7f, RZ, 0xc0, !PT ;  /* 0x0000007f00247812 */ /* 0x000fe200078ec0ff */
[----:B------:R-:W-:Y:S01]  /*1210*/  IMAD.MOV.U32 R47, RZ, RZ, R44 ;  /* 0x000000ffff2f7224 */ /* 0x000fe200078e002c */
[----:B------:R-:W-:Y:S01]  /*1220*/  ISETP.GE.AND P2, PT, R39, RZ, PT ;  /* 0x000000ff2700720c */ /* 0x000fe20003f46270 */
[----:B------:R-:W-:Y:S01]  /*1230*/  @!P5 IMAD.IADD R46, R46, 0x1, -R37 ;  /* 0x000000012e2ed824 */ /* 0x000fe200078e0a25 */
[----:B------:R-:W-:Y:S01]  /*1240*/  ISETP.LT.AND P1, PT, R48, UR18, P1 ;  /* 0x0000001230007c0c */ /* 0x000fe20008f21270 */
[----:B------:R-:W-:Y:S01]  /*1250*/  @!P3 IMAD.MOV R47, RZ, RZ, -R47 ;  /* 0x000000ffff2fb224 */ /* 0x000fe200078e0a2f */
[----:B------:R-:W-:-:S02]  /*1260*/  ISETP.NE.U32.AND P6, PT, R36, RZ, PT ;  /* 0x000000ff2400720c */ /* 0x000fc40003fc5070 */
[----:B------:R-:W-:Y:S02]  /*1270*/  ISETP.NE.AND P3, PT, R5, RZ, PT ;  /* 0x000000ff0500720c */ /* 0x000fe40003f65270 */
[----:B------:R-:W-:Y:S02]  /*1280*/  LOP3.LUT R44, RZ, R5, RZ, 0x33, !PT ;  /* 0x00000005ff2c7212 */ /* 0x000fe400078e33ff */
[----:B------:R-:W-:Y:S01]  /*1290*/  LEA.HI R39, R0, 0x1e, RZ, 0x1a ;  /* 0x0000001e00277811 */ /* 0x000fe200078fd0ff */
[----:B------:R-:W-:Y:S08]  /*12a0*/  BRA.U UP0, `(.L_x_5) ;  /* 0x0000000100187547 */ /* 0x000ff0000b800000 */
[----:B------:R-:W-:Y:S01]  /*12b0*/  ELECT P5, URZ, PT ;  /* 0x0000000000ff782f */ /* 0x000fe200038a0000 */
[----:B------:R-:W-:Y:S01]  /*12c0*/  IMAD.MOV.U32 R5, RZ, RZ, 0x1 ;  /* 0x00000001ff057424 */ /* 0x000fe200078e00ff */
[----:B------:R-:W-:Y:S01]  /*12d0*/  UMOV UR6, 0x40 ;  /* 0x0000004000067882 */ /* 0x000fe20000000000 */
[----:B------:R-:W-:Y:S01]  /*12e0*/  UVIRTCOUNT.DEALLOC.SMPOOL 0x80 ;  /* 0x000000800000784c */ /* 0x000fe20000000000 */
[----:B------:R-:W-:-:S09]  /*12f0*/  ULEA UR6, UR5, UR6, 0x18 ;  /* 0x0000000605067291 */ /* 0x000fd2000f8ec0ff */
[----:B------:R0:W-:Y:S03]  /*1300*/  @P5 STS.U8 [UR6], R5 ;  /* 0x00000005ff005988 */ /* 0x0001e60008000006 */
.L_x_5:
[----:B------:R-:W-:Y:S01]  /*1310*/  UIADD3 UR12, UPT, UPT, UR23, UR4, URZ ;  /* 0x00000004170c7290 */ /* 0x000fe2000fffe0ff */
[----:B------:R-:W-:Y:S01]  /*1320*/  IMAD R37, R39, UR14, RZ ;  /* 0x0000000e27257c24 */ /* 0x000fe2000f8e02ff */
[----:B------:R-:W-:Y:S01]  /*1330*/  VOTEU.ALL UP2, P6 ;  /* 0x0000000000ff7886 */ /* 0x000fe20003040000 */
[----:B------:R-:W-:Y:S01]  /*1340*/  UIADD3 UR10, UPT, UPT, UR22, 0x1400, URZ ;  /* 0x00001400160a7890 */ /* 0x000fe2000fffe0ff */
[----:B------:R-:W-:Y:S01]  /*1350*/  PLOP3.LUT P5, PT, PT, PT, UP1, 0x80, 0x8 ;  /* 0x000000000008781c */ /* 0x000fe20003faf018 */
[----:B------:R-:W-:Y:S01]  /*1360*/  VOTEU.ALL UP3, P6 ;  /* 0x0000000000ff7886 */ /* 0x000fe20003060000 */
[----:B------:R-:W-:Y:S01]  /*1370*/  @!P2 IMAD.MOV R46, RZ, RZ, -R46 ;  /* 0x000000ffff2ea224 */ /* 0x000fe200078e0a2e */
[----:B------:R-:W-:-:S04]  /*1380*/  @!UP2 UIADD3 UR4, UPT, UPT, -UR7, 0x100000, URZ ;  /* 0x001000000704a890 */ /* 0x000fc8000fffe1ff */
[----:B------:R-:W-:Y:S02]  /*1390*/  @!UP2 USHF.L.U32 UR5, UR4, 0xb, URZ ;  /* 0x0000000b0405a899 */ /* 0x000fe400080006ff */
[----:B------:R-:W-:Y:S01]  /*13a0*/  @!UP2 USHF.L.U32 UR4, UR4, 0x1, URZ ;  /* 0x000000010404a899 */ /* 0x000fe200080006ff */
[----:B------:R-:W-:Y:S01]  /*13b0*/  STTM.16dp32bit_t0_t15.x8 tmem[UR12], RZ ;  /* 0x000000ff000079ed */ /* 0x000fe2000898000c */
[----:B------:R-:W-:Y:S01]  /*13c0*/  STTM.16dp32bit_t16_t31.x8 tmem[UR12+0x8], RZ ;  /* 0x000008ff000079ed */ /* 0x000fe200089a000c */
[----:B------:R-:W1:Y:S01]  /*13d0*/  FENCE.VIEW.ASYNC.T ;  /* 0x00000000000073c6 */ /* 0x000e620000000200 */
[----:B------:R-:W-:Y:S01]  /*13e0*/  UMOV UR13, UR10 ;  /* 0x0000000a000d7c82 */ /* 0x000fe20008000000 */
[----:B-1----:R-:W-:Y:S01]  /*13f0*/  BAR.SYNC.DEFER_BLOCKING 0x0 ;  /* 0x0000000000007b1d */ /* 0x002fe20000010000 */
[----:B------:R-:W-:Y:S01]  /*1400*/  PRMT R63, RZ, 0x7610, R63 ;  /* 0x00007610ff3f7816 */ /* 0x000fe2000000003f */
[----:B------:R-:W-:Y:S01]  /*1410*/  @P4 IMAD.MOV.U32 R50, RZ, RZ, R6 ;  /* 0x000000ffff324224 */ /* 0x000fe200078e0006 */
[----:B------:R-:W-:Y:S01]  /*1420*/  ISETP.LT.AND P5, PT, R12, UR18, P5 ;  /* 0x000000120c007c0c */ /* 0x000fe2000afa1270 */
[----:B------:R-:W-:Y:S01]  /*1430*/  @P4 IMAD.MOV.U32 R51, RZ, RZ, R9 ;  /* 0x000000ffff334224 */ /* 0x000fe200078e0009 */
[----:B------:R-:W-:-:S02]  /*1440*/  IADD3 R40, P2, PT, R37, R40, RZ ;  /* 0x0000002825287210 */ /* 0x000fc40007f5e0ff */
[----:B------:R-:W-:Y:S02]  /*1450*/  PRMT R67, RZ, 0x7610, R67 ;  /* 0x00007610ff437816 */ /* 0x000fe40000000043 */
[----:B------:R-:W-:Y:S02]  /*1460*/  LEA.HI.X.SX32 R37, R37, R43, 0x1, P2 ;  /* 0x0000002b25257211 */ /* 0x000fe400010f0eff */
[C---:B------:R-:W-:Y:S02]  /*1470*/  SEL R38, R44.reuse, R41, !P3 ;  /* 0x000000292c267207 */ /* 0x040fe40005800000 */
[----:B------:R-:W-:Y:S02]  /*1480*/  SEL R45, R44, R45, !P3 ;  /* 0x0000002d2c2d7207 */ /* 0x000fe40005800000 */
[----:B------:R-:W-:Y:S01]  /*1490*/  PRMT R69, RZ, 0x7610, R69 ;  /* 0x00007610ff457816 */ /* 0x000fe20000000045 */
[----:B0-----:R-:W-:Y:S01]  /*14a0*/  @P5 IMAD.MOV.U32 R5, RZ, RZ, R7 ;  /* 0x000000ffff055224 */ /* 0x001fe200078e0007 */
[----:B------:R-:W0:Y:S02]  /*14b0*/  FENCE.VIEW.ASYNC.S ;  /* 0x00000000000073c6 */ /* 0x000e240000000000 */
[----:B0-----:R0:W1:Y:S02]  /*14c0*/  @!UP3 SYNCS.EXCH.64 URZ, [UR13], UR4 ;  /* 0x000000040dffb5b2 */ /* 0x0010640008000100 */
[----:B-1----:R-:W-:Y:S01]  /*14d0*/  BAR.SYNC.DEFER_BLOCKING 0x0 ;  /* 0x0000000000007b1d */ /* 0x002fe20000010000 */
[----:B------:R-:W-:-:S02]  /*14e0*/  LOP3.LUT R43, R12, 0x2, RZ, 0xfc, !PT ;  /* 0x000000020c2b7812 */ /* 0x000fc400078efcff */
[----:B------:R-:W-:Y:S02]  /*14f0*/  PLOP3.LUT P2, PT, PT, PT, UP1, 0x80, 0x8 ;  /* 0x000000000008781c */ /* 0x000fe40003f4f018 */
[C---:B------:R-:W-:Y:S02]  /*1500*/  SEL R41, R44.reuse, R47, !P3 ;  /* 0x0000002f2c297207 */ /* 0x040fe40005800000 */
[----:B------:R-:W-:Y:S02]  /*1510*/  SEL R47, R44, R46, !P3 ;  /* 0x0000002e2c2f7207 */ /* 0x000fe40005800000 */
[----:B------:R-:W-:Y:S02]  /*1520*/  LOP3.LUT R44, R0, 0x1f, RZ, 0xc0, !PT ;  /* 0x0000001f002c7812 */ /* 0x000fe400078ec0ff */
[----:B------:R-:W-:Y:S01]  /*1530*/  ISETP.LT.AND P2, PT, R43, UR18, P2 ;  /* 0x000000122b007c0c */ /* 0x000fe20009741270 */
[----:B0-----:R-:W0:Y:S01]  /*1540*/  LDCU UR4, c[0x0][0x3b0] ;  /* 0x00007600ff0477ac */ /* 0x001e220008000800 */
[----:B------:R-:W-:Y:S01]  /*1550*/  PRMT R65, RZ, 0x7610, R65 ;  /* 0x00007610ff417816 */ /* 0x000fe20000000041 */
[----:B------:R-:W-:Y:S01]  /*1560*/  IMAD R48, R44, UR15, RZ ;  /* 0x0000000f2c307c24 */ /* 0x000fe2000f8e02ff */
[----:B------:R-:W-:-:S02]  /*1570*/  LOP3.LUT R49, R12, 0xa, RZ, 0xfc, !PT ;  /* 0x0000000a0c317812 */ /* 0x000fc400078efcff */
[----:B------:R-:W-:Y:S01]  /*1580*/  PLOP3.LUT P3, PT, PT, PT, UP1, 0x80, 0x8 ;  /* 0x000000000008781c */ /* 0x000fe20003f6f018 */
[----:B------:R1:W2:Y:S01]  /*1590*/  @P4 LDG.E.U8 R63, desc[UR20][R50.64] ;  /* 0x00000014323f4981 */ /* 0x0002a2000c1e1100 */
[----:B------:R-:W-:Y:S02]  /*15a0*/  LOP3.LUT R43, R12, 0x12, RZ, 0xfc, !PT ;  /* 0x000000120c2b7812 */ /* 0x000fe400078efcff */
[----:B------:R-:W-:Y:S01]  /*15b0*/  PLOP3.LUT P4, PT, PT, PT, UP1, 0x80, 0x8 ;  /* 0x000000000008781c */ /* 0x000fe20003f8f018 */
[----:B------:R3:W4:Y:S01]  /*15c0*/  @P5 LDG.E.U8 R69, desc[UR20][R4.64] ;  /* 0x0000001404455981 */ /* 0x000722000c1e1100 */
[----:B------:R-:W-:Y:S01]  /*15d0*/  ISETP.LT.AND P3, PT, R49, UR18, P3 ;  /* 0x0000001231007c0c */ /* 0x000fe20009f61270 */
[----:B-1----:R-:W-:Y:S02]  /*15e0*/  @P1 IMAD.MOV.U32 R50, RZ, RZ, R8 ;  /* 0x000000ffff321224 */ /* 0x002fe400078e0008 */
[----:B------:R-:W-:Y:S01]  /*15f0*/  @P1 IMAD.MOV.U32 R51, RZ, RZ, R11 ;  /* 0x000000ffff331224 */ /* 0x000fe200078e000b */
[----:B------:R-:W-:-:S02]  /*1600*/  ISETP.LT.AND P4, PT, R43, UR18, P4 ;  /* 0x000000122b007c0c */ /* 0x000fc4000a781270 */
[----:B------:R-:W-:Y:S02]  /*1610*/  IADD3 R46, P5, PT, R48, UR26, RZ ;  /* 0x0000001a302e7c10 */ /* 0x000fe4000ffbe0ff */
[----:B------:R1:W5:Y:S01]  /*1620*/  @P1 LDG.E.U8 R67, desc[UR20][R50.64] ;  /* 0x0000001432431981 */ /* 0x000362000c1e1100 */
[C---:B------:R-:W-:Y:S02]  /*1630*/  LOP3.LUT R49, R12.reuse, 0x1a, RZ, 0xfc, !PT ;  /* 0x0000001a0c317812 */ /* 0x040fe400078efcff */
[----:B---3--:R-:W-:Y:S02]  /*1640*/  LOP3.LUT R5, R12, 0x4, RZ, 0xfc, !PT ;  /* 0x000000040c057812 */ /* 0x008fe400078efcff */
[----:B------:R-:W-:Y:S02]  /*1650*/  PRMT R62, RZ, 0x7610, R62 ;  /* 0x00007610ff3e7816 */ /* 0x000fe4000000003e */
[----:B------:R-:W-:Y:S02]  /*1660*/  PRMT R64, RZ, 0x7610, R64 ;  /* 0x00007610ff407816 */ /* 0x000fe40000000040 */
[----:B------:R-:W-:Y:S01]  /*1670*/  LEA.HI.X.SX32 R48, R48, UR27, 0x1, P5 ;  /* 0x0000001b30307c11 */ /* 0x000fe2000a8f0eff */
[----:B-1----:R-:W-:-:S02]  /*1680*/  @P0 IMAD.MOV.U32 R50, RZ, RZ, R10 ;  /* 0x000000ffff320224 */ /* 0x002fc400078e000a */
[----:B------:R-:W-:Y:S01]  /*1690*/  @P0 IMAD.MOV.U32 R51, RZ, RZ, R13 ;  /* 0x000000ffff330224 */ /* 0x000fe200078e000d */
[----:B------:R-:W-:Y:S01]  /*16a0*/  PLOP3.LUT P1, PT, PT, PT, UP1, 0x80, 0x8 ;  /* 0x000000000008781c */ /* 0x000fe20003f2f018 */
[----:B------:R-:W3:Y:S04]  /*16b0*/  @P3 LDG.E.U8 R62, desc[UR20][R16.64] ;  /* 0x00000014103e3981 */ /* 0x000ee8000c1e1100 */
[----:B------:R1:W3:Y:S01]  /*16c0*/  @P0 LDG.E.U8 R65, desc[UR20][R50.64] ;  /* 0x0000001432410981 */ /* 0x0002e2000c1e1100 */
[----:B------:R-:W-:Y:S02]  /*16d0*/  PLOP3.LUT P0, PT, PT, PT, UP1, 0x80, 0x8 ;  /* 0x000000000008781c */ /* 0x000fe40003f0f018 */
[----:B------:R-:W-:Y:S01]  /*16e0*/  PRMT R66, RZ, 0x7610, R66 ;  /* 0x00007610ff427816 */ /* 0x000fe20000000042 */
[----:B------:R-:W3:Y:S01]  /*16f0*/  @P4 LDG.E.U8 R64, desc[UR20][R18.64] ;  /* 0x0000001412404981 */ /* 0x000ee2000c1e1100 */
[----:B------:R-:W-:-:S02]  /*1700*/  ISETP.LT.AND P0, PT, R49, UR18, P0 ;  /* 0x0000001231007c0c */ /* 0x000fc40008701270 */
[----:B------:R-:W-:Y:S02]  /*1710*/  ISETP.LT.AND P1, PT, R5, UR18, P1 ;  /* 0x0000001205007c0c */ /* 0x000fe40008f21270 */
[C---:B------:R-:W-:Y:S02]  /*1720*/  LOP3.LUT R5, R12.reuse, 0xc, RZ, 0xfc, !PT ;  /* 0x0000000c0c057812 */ /* 0x040fe400078efcff */
[----:B------:R-:W-:Y:S02]  /*1730*/  PLOP3.LUT P5, PT, PT, PT, UP1, 0x80, 0x8 ;  /* 0x000000000008781c */ /* 0x000fe40003faf018 */
[----:B------:R-:W-:Y:S02]  /*1740*/  LOP3.LUT R43, R12, 0x14, RZ, 0xfc, !PT ;  /* 0x000000140c2b7812 */ /* 0x000fe400078efcff */
[----:B------:R-:W-:Y:S02]  /*1750*/  PLOP3.LUT P3, PT, PT, PT, UP1, 0x80, 0x8 ;  /* 0x000000000008781c */ /* 0x000fe40003f6f018 */
[----:B------:R-:W-:Y:S01]  /*1760*/  ISETP.LT.AND P4, PT, R5, UR18, P5 ;  /* 0x0000001205007c0c */ /* 0x000fe2000af81270 */
[----:B------:R-:W3:Y:S01]  /*1770*/  @P0 LDG.E.U8 R66, desc[UR20][R20.64] ;  /* 0x0000001414420981 */ /* 0x000ee2000c1e1100 */
[----:B------:R-:W-:-:S02]  /*1780*/  PRMT R68, RZ, 0x7610, R68 ;  /* 0x00007610ff447816 */ /* 0x000fc40000000044 */
[----:B------:R-:W-:Y:S02]  /*1790*/  ISETP.LT.AND P3, PT, R43, UR18, P3 ;  /* 0x000000122b007c0c */ /* 0x000fe40009f61270 */
[----:B------:R-:W-:Y:S02]  /*17a0*/  LOP3.LUT R43, R12, 0x6, RZ, 0xfc, !PT ;  /* 0x000000060c2b7812 */ /* 0x000fe400078efcff */
[----:B------:R-:W-:Y:S01]  /*17b0*/  PLOP3.LUT P0, PT, PT, PT, UP1, 0x80, 0x8 ;  /* 0x000000000008781c */ /* 0x000fe20003f0f018 */
[----:B------:R-:W3:Y:S01]  /*17c0*/  @P2 LDG.E.U8 R68, desc[UR20][R14.64] ;  /* 0x000000140e442981 */ /* 0x000ee2000c1e1100 */
[----:B------:R-:W-:Y:S02]  /*17d0*/  PRMT R55, RZ, 0x7610, R55 ;  /* 0x00007610ff377816 */ /* 0x000fe40000000037 */
[----:B------:R-:W-:Y:S02]  /*17e0*/  PLOP3.LUT P2, PT, PT, PT, UP1, 0x80, 0x8 ;  /* 0x000000000008781c */ /* 0x000fe40003f4f018 */
[----:B-1----:R-:W-:Y:S01]  /*17f0*/  PRMT R51, RZ, 0x7610, R51 ;  /* 0x00007610ff337816 */ /* 0x002fe20000000033 */
[----:B0-----:R-:W-:Y:S01]  /*1800*/  IMAD R5, R38, UR4, RZ ;  /* 0x0000000426057c24 */ /* 0x001fe2000f8e02ff */
[----:B------:R-:W-:Y:S01]  /*1810*/  ISETP.LT.AND P0, PT, R43, UR18, P0 ;  /* 0x000000122b007c0c */ /* 0x000fe20008701270 */
[----:B------:R-:W3:Y:S01]  /*1820*/  @P4 LDG.E.U8 R55, desc[UR20][R24.64] ;  /* 0x0000001418374981 */ /* 0x000ee2000c1e1100 */
[----:B------:R-:W-:-:S02]  /*1830*/  PRMT R57, RZ, 0x7610, R57 ;  /* 0x00007610ff397816 */ /* 0x000fc40000000039 */
[----:B------:R-:W-:Y:S01]  /*1840*/  ISETP.LT.AND P2, PT, R44, UR18, P2 ;  /* 0x000000122c007c0c */ /* 0x000fe20009741270 */
[----:B------:R-:W3:Y:S01]  /*1850*/  @P1 LDG.E.U8 R51, desc[UR20][R22.64] ;  /* 0x0000001416331981 */ /* 0x000ee2000c1e1100 */
[----:B------:R-:W-:Y:S02]  /*1860*/  LOP3.LUT R49, R12, 0x1c, RZ, 0xfc, !PT ;  /* 0x0000001c0c317812 */ /* 0x000fe400078efcff */
[----:B------:R-:W-:Y:S01]  /*1870*/  PLOP3.LUT P4, PT, PT, PT, UP1, 0x80, 0x8 ;  /* 0x000000000008781c */ /* 0x000fe20003f8f018 */
[----:B------:R-:W3:Y:S01]  /*1880*/  @P3 LDG.E.U8 R57, desc[UR20][R26.64] ;  /* 0x000000141a393981 */ /* 0x000ee2000c1e1100 */
[----:B------:R-:W-:Y:S02]  /*1890*/  PLOP3.LUT P1, PT, PT, PT, UP1, 0x80, 0x8 ;  /* 0x000000000008781c */ /* 0x000fe40003f2f018 */
[----:B------:R-:W-:Y:S02]  /*18a0*/  IADD3 R38, P5, PT, R5, R46, RZ ;  /* 0x0000002e05267210 */ /* 0x000fe40007fbe0ff */
[----:B------:R-:W-:-:S02]  /*18b0*/  PRMT R50, RZ, 0x7610, R50 ;  /* 0x00007610ff327816 */ /* 0x000fc40000000032 */
[----:B------:R-:W-:Y:S02]  /*18c0*/  ISETP.LT.AND P3, PT, R49, UR18, P4 ;  /* 0x0000001231007c0c */ /* 0x000fe4000a761270 */
[----:B------:R-:W-:Y:S02]  /*18d0*/  ISETP.LT.AND P1, PT, R42, UR18, P1 ;  /* 0x000000122a007c0c */ /* 0x000fe40008f21270 */
[----:B------:R-:W-:Y:S01]  /*18e0*/  PLOP3.LUT P4, PT, PT, PT, UP1, 0x80, 0x8 ;  /* 0x000000000008781c */ /* 0x000fe20003f8f018 */
[----:B------:R-:W3:Y:S01]  /*18f0*/  @P0 LDG.E.U8 R50, desc[UR20][R28.64] ;  /* 0x000000141c320981 */ /* 0x000ee2000c1e1100 */
[----:B------:R-:W-:Y:S02]  /*1900*/  LEA.HI.X.SX32 R5, R5, R48, 0x1, P5 ;  /* 0x0000003005057211 */ /* 0x000fe400028f0eff */
[----:B------:R-:W-:Y:S01]  /*1910*/  ISETP.LT.AND P4, PT, R39, UR18, P4 ;  /* 0x0000001227007c0c */ /* 0x000fe2000a781270 */
[----:B------:R-:W-:Y:S01]  /*1920*/  @P2 IMAD.MOV.U32 R42, RZ, RZ, R38 ;  /* 0x000000ffff2a2224 */ /* 0x000fe200078e0026 */
[----:B------:R-:W-:Y:S01]  /*1930*/  PRMT R53, RZ, 0x7610, R53 ;  /* 0x00007610ff357816 */ /* 0x000fe20000000035 */
[----:B------:R-:W-:Y:S01]  /*1940*/  @P2 IMAD.MOV.U32 R43, RZ, RZ, R5 ;  /* 0x000000ffff2b2224 */ /* 0x000fe200078e0005 */
[----:B------:R-:W-:-:S02]  /*1950*/  LOP3.LUT R44, R12, 0x16, RZ, 0xfc, !PT ;  /* 0x000000160c2c7812 */ /* 0x000fc400078efcff */
[----:B------:R-:W-:Y:S01]  /*1960*/  PLOP3.LUT P0, PT, PT, PT, UP1, 0x80, 0x8 ;  /* 0x000000000008781c */ /* 0x000fe20003f0f018 */
[----:B------:R-:W-:Y:S01]  /*1970*/  IMAD R41, R41, UR4, RZ ;  /* 0x0000000429297c24 */ /* 0x000fe2000f8e02ff */
[----:B------:R-:W-:Y:S01]  /*1980*/  PRMT R52, RZ, 0x7610, R52 ;  /* 0x00007610ff347816 */ /* 0x000fe20000000034 */
[----:B------:R-:W-:Y:S01]  /*1990*/  IMAD R45, R45, UR4, RZ ;  /* 0x000000042d2d7c24 */ /* 0x000fe2000f8e02ff */
[----:B------:R-:W-:Y:S01]  /*19a0*/  PRMT R59, RZ, 0x7610, R59 ;  /* 0x00007610ff3b7816 */ /* 0x000fe2000000003b */
[----:B------:R-:W-:Y:S01]  /*19b0*/  IMAD R47, R47, UR4, RZ ;  /* 0x000000042f2f7c24 */ /* 0x000fe2000f8e02ff */
[----:B------:R-:W-:Y:S01]  /*19c0*/  ISETP.LT.AND P0, PT, R44, UR18, P0 ;  /* 0x000000122c007c0c */ /* 0x000fe20008701270 */
[----:B------:R0:W3:Y:S01]  /*19d0*/  @P2 LDG.E.U8 R53, desc[UR20][R42.64] ;  /* 0x000000142a352981 */ /* 0x0000e2000c1e1100 */
[----:B------:R-:W-:-:S03]  /*19e0*/  PRMT R54, RZ, 0x7610, R54 ;  /* 0x00007610ff367816 */ /* 0x000fc60000000036 */
[----:B------:R-:W3:Y:S01]  /*19f0*/  @P1 LDG.E.U8 R52, desc[UR20][R32.64] ;  /* 0x0000001420341981 */ /* 0x000ee2000c1e1100 */
[----:B------:R-:W-:-:S03]  /*1a00*/  IADD3 R44, P1, PT, R45, R46, RZ ;  /* 0x0000002e2d2c7210 */ /* 0x000fc60007f3e0ff */
[----:B------:R-:W3:Y:S01]  /*1a10*/  @P3 LDG.E.U8 R59, desc[UR20][R30.64] ;  /* 0x000000141e3b3981 */ /* 0x000ee2000c1e1100 */
[-C--:B0-----:R-:W-:Y:S02]  /*1a20*/  IADD3 R42, P5, PT, R41, R46.reuse, RZ ;  /* 0x0000002e292a7210 */ /* 0x081fe40007fbe0ff */
[----:B------:R-:W-:Y:S02]  /*1a30*/  IADD3 R46, P3, PT, R47, R46, RZ ;  /* 0x0000002e2f2e7210 */ /* 0x000fe40007f7e0ff */
[----:B------:R-:W-:Y:S01]  /*1a40*/  LEA.HI.X.SX32 R43, R41, R48, 0x1, P5 ;  /* 0x00000030292b7211 */ /* 0x000fe200028f0eff */
[----:B------:R-:W-:Y:S01]  /*1a50*/  @P4 IMAD.MOV.U32 R41, RZ, RZ, R37 ;  /* 0x000000ffff294224 */ /* 0x000fe200078e0025 */
[----:B------:R-:W-:Y:S02]  /*1a60*/  PRMT R56, RZ, 0x7610, R56 ;  /* 0x00007610ff387816 */ /* 0x000fe40000000038 */
[----:B------:R-:W-:Y:S02]  /*1a70*/  PRMT R61, RZ, 0x7610, R61 ;  /* 0x00007610ff3d7816 */ /* 0x000fe4000000003d */
[----:B------:R-:W-:Y:S01]  /*1a80*/  PRMT R58, RZ, 0x7610, R58 ;  /* 0x00007610ff3a7816 */ /* 0x000fe2000000003a */
[----:B------:R0:W3:Y:S01]  /*1a90*/  @P4 LDG.E.U8 R54, desc[UR20][R40.64] ;  /* 0x0000001428364981 */ /* 0x0000e2000c1e1100 */
[----:B------:R-:W-:-:S02]  /*1aa0*/  PRMT R60, RZ, 0x7610, R60 ;  /* 0x00007610ff3c7816 */ /* 0x000fc4000000003c */
[-C--:B------:R-:W-:Y:S01]  /*1ab0*/  LEA.HI.X.SX32 R45, R45, R48.reuse, 0x1, P1 ;  /* 0x000000302d2d7211 */ /* 0x080fe200008f0eff */
[----:B------:R-:W3:Y:S01]  /*1ac0*/  @P0 LDG.E.U8 R56, desc[UR20][R34.64] ;  /* 0x0000001422380981 */ /* 0x000ee2000c1e1100 */
[----:B------:R-:W-:-:S03]  /*1ad0*/  LEA.HI.X.SX32 R47, R47, R48, 0x1, P3 ;  /* 0x000000302f2f7211 */ /* 0x000fc600018f0eff */
[----:B------:R-:W3:Y:S04]  /*1ae0*/  @P2 LDG.E.U8 R61, desc[UR20][R42.64] ;  /* 0x000000142a3d2981 */ /* 0x000ee8000c1e1100 */
[----:B------:R-:W3:Y:S04]  /*1af0*/  @P2 LDG.E.U8 R58, desc[UR20][R44.64] ;  /* 0x000000142c3a2981 */ /* 0x000ee8000c1e1100 */
[----:B------:R-:W3:Y:S01]  /*1b00*/  @P2 LDG.E.U8 R60, desc[UR20][R46.64] ;  /* 0x000000142e3c2981 */ /* 0x000ee2000c1e1100 */
[----:B------:R-:W-:-:S04]  /*1b10*/  @!UP2 UIADD3 UR4, UPT, UPT, -UR7, 0x100000, URZ ;  /* 0x001000000704a890 */ /* 0x000fc8000fffe1ff */
[----:B------:R-:W-:Y:S02]  /*1b20*/  @!UP2 USHF.L.U32 UR5, UR4, 0xb, URZ ;  /* 0x0000000b0405a899 */ /* 0x000fe400080006ff */
[----:B------:R-:W-:Y:S01]  /*1b30*/  @!UP2 USHF.L.U32 UR4, UR4, 0x1, URZ ;  /* 0x000000010404a899 */ /* 0x000fe200080006ff */
[----:B------:R-:W-:Y:S01]  /*1b40*/  VOTEU.ALL UP1, P6 ;  /* 0x0000000000ff7886 */ /* 0x000fe20003020000 */
[C---:B0-----:R-:W-:Y:S02]  /*1b50*/  LOP3.LUT R41, R36.reuse, 0x10, RZ, 0x3c, !PT ;  /* 0x0000001024297812 */ /* 0x041fe400078e3cff */
[C---:B------:R-:W-:Y:S02]  /*1b60*/  LOP3.LUT R48, R36.reuse, 0x20, RZ, 0x3c, !PT ;  /* 0x0000002024307812 */ /* 0x040fe400078e3cff */
[----:B------:R-:W-:-:S06]  /*1b70*/  LOP3.LUT R49, R36, 0x30, RZ, 0x3c, !PT ;  /* 0x0000003024317812 */ /* 0x000fcc00078e3cff */
[----:B------:R0:W1:Y:S01]  /*1b80*/  @!UP1 SYNCS.EXCH.64 URZ, [UR22+0x1408], UR4 ;  /* 0x0014080416ff95b2 */ /* 0x0000620008000100 */
[----:B------:R-:W-:-:S04]  /*1b90*/  UISETP.NE.U32.AND UP1, UPT, UR8, URZ, UPT ;  /* 0x000000ff0800728c */ /* 0x000fc8000bf25070 */
[----:B------:R-:W-:Y:S02]  /*1ba0*/  UISETP.LT.OR UP2, UPT, UR28, 0x20, UP1 ;  /* 0x000000201c00788c */ /* 0x000fe40008f41670 */
[----:B------:R-:W-:Y:S01]  /*1bb0*/  UISETP.GE.AND UP3, UPT, UR28, 0x40, UPT ;  /* 0x000000401c00788c */ /* 0x000fe2000bf66270 */
[----:B--2---:R0:W-:Y:S04]  /*1bc0*/  STS.U8 [R36+UR22+0x200], R63 ;  /* 0x0002003f24007988 */ /* 0x0041e80008000016 */
[----:B----4-:R0:W-:Y:S04]  /*1bd0*/  STS.U8 [R36+UR22], R69 ;  /* 0x0000004524007988 */ /* 0x0101e80008000016 */
[----:B-----5:R0:W-:Y:S04]  /*1be0*/  STS.U8 [R36+UR22+0x400], R67 ;  /* 0x0004004324007988 */ /* 0x0201e80008000016 */
[----:B---3--:R0:W-:Y:S04]  /*1bf0*/  STS.U8 [R36+UR22+0x600], R65 ;  /* 0x0006004124007988 */ /* 0x0081e80008000016 */
[----:B------:R0:W-:Y:S04]  /*1c00*/  STS.U8 [R41+UR22+0x280], R62 ;  /* 0x0002803e29007988 */ /* 0x0001e80008000016 */
        /* <DEDUP_REMOVED lines=14> */
[----:B------:R0:W-:Y:S01]  /*1cf0*/  STS.U8 [R41+UR22+0x1180], R60 ;  /* 0x0011803c29007988 */ /* 0x0001e20008000016 */
[----:B-1----:R1:W-:Y:S06]  /*1d00*/  MEMBAR.ALL.CTA ;  /* 0x0000000000007992 */ /* 0x0023ec0000008000 */
[----:B-1----:R-:W1:Y:S02]  /*1d10*/  FENCE.VIEW.ASYNC.S ;  /* 0x00000000000073c6 */ /* 0x002e640000000000 */
[----:B-1----:R-:W-:Y:S06]  /*1d20*/  BAR.SYNC.DEFER_BLOCKING 0x0 ;  /* 0x0000000000007b1d */ /* 0x002fec0000010000 */
[----:B------:R-:W-:Y:S05]  /*1d30*/  BRA.U UP2, `(.L_x_6) ;  /* 0x00000001023c7547 */ /* 0x000fea000b800000 */
[----:B0-----:R-:W-:Y:S02]  /*1d40*/  UIADD3 UR4, UPT, UPT, UR22, 0x1000, URZ ;  /* 0x0000100016047890 */ /* 0x001fe4000fffe0ff */
[----:B------:R-:W-:Y:S02]  /*1d50*/  USHF.R.U32.HI UR6, URZ, 0x4, UR22 ;  /* 0x00000004ff067899 */ /* 0x000fe40008011616 */
[----:B------:R-:W-:Y:S02]  /*1d60*/  USHF.R.U32.HI UR4, URZ, 0x4, UR4 ;  /* 0x00000004ff047899 */ /* 0x000fe40008011604 */
[----:B------:R-:W-:Y:S02]  /*1d70*/  USGXT.U32 UR6, UR6, 0xe ;  /* 0x0000000e0606789a */ /* 0x000fe40008000000 */
[----:B------:R-:W-:Y:S01]  /*1d80*/  USGXT.U32 UR8, UR4, 0xe ;  /* 0x0000000e0408789a */ /* 0x000fe20008000000 */
[----:B------:R-:W-:Y:S02]  /*1d90*/  UMOV UR5, URZ ;  /* 0x000000ff00057c82 */ /* 0x000fe40008000000 */
[----:B------:R-:W-:Y:S01]  /*1da0*/  UMOV UR4, UR10 ;  /* 0x0000000a00047c82 */ /* 0x000fe20008000000 */
[----:B------:R-:W-:Y:S01]  /*1db0*/  UMOV UR16, 0x0 ;  /* 0x0000000000107882 */ /* 0x000fe20000000000 */
[----:B------:R-:W-:Y:S01]  /*1dc0*/  UMOV UR17, 0x4048010 ;  /* 0x0404801000117882 */ /* 0x000fe20000000000 */
[----:B------:R-:W-:Y:S01]  /*1dd0*/  UMOV UR7, 0x80004020 ;  /* 0x8000402000077882 */ /* 0x000fe20000000000 */
[----:B------:R-:W-:Y:S01]  /*1de0*/  UMOV UR9, 0xc0004010 ;  /* 0xc000401000097882 */ /* 0x000fe20000000000 */
[----:B------:R-:W-:Y:S01]  /*1df0*/  UMOV UR4, UR4 ;  /* 0x0000000400047c82 */ /* 0x000fe20008000000 */
[----:B------:R1:W-:Y:S01]  /*1e00*/  UTCQMMA gdesc[UR6], gdesc[UR8], tmem[UR23], tmem[UR16], idesc[UR17], !UPT ;  /* 0x00ff1008060075ea */ /* 0x0003e2000f800317 */
[----:B------:R1:W-:Y:S01]  /*1e10*/  UTCBAR [UR4], URZ ;  /* 0x000000ff040073e9 */ /* 0x0003e200080000ff */
[----:B------:R-:W-:-:S02]  /*1e20*/  NOP ;  /* 0x0000000000007918 */ /* 0x000fc40000000000 */
.L_x_6:
[----:B01----:R-:W-:Y:S01]  /*1e30*/  UMOV UR4, URZ ;  /* 0x000000ff00047c82 */ /* 0x003fe20008000000 */
[----:B------:R-:W-:Y:S05]  /*1e40*/  BRA.U !UP3, `(.L_x_7) ;  /* 0x0000000d0b147547 */ /* 0x000fea000b800000 */
[----:B------:R-:W-:Y:S01]  /*1e50*/  USHF.R.S32.HI UR4, URZ, 0x1f, UR28 ;  /* 0x0000001fff047899 */ /* 0x000fe2000801141c */
[----:B------:R-:W-:Y:S01]  /*1e60*/  IMAD.MOV.U32 R50, RZ, RZ, RZ ;  /* 0x000000ffff327224 */ /* 0x000fe200078e00ff */
[----:B------:R-:W-:Y:S02]  /*1e70*/  UIADD3 UR5, UPT, UPT, UR22, 0x800, URZ ;  /* 0x0000080016057890 */ /* 0x000fe4000fffe0ff */
[----:B------:R-:W-:Y:S02]  /*1e80*/  ULEA.HI UR4, UR4, UR28, URZ, 0x5 ;  /* 0x0000001c04047291 */ /* 0x000fe4000f8f28ff */
[----:B------:R-:W-:Y:S02]  /*1e90*/  UIADD3 UR6, UPT, UPT, UR22, 0x1200, URZ ;  /* 0x0000120016067890 */ /* 0x000fe4000fffe0ff */
[----:B------:R-:W-:Y:S02]  /*1ea0*/  USHF.R.S32.HI UR4, URZ, 0x5, UR4 ;  /* 0x00000005ff047899 */ /* 0x000fe40008011404 */
[----:B------:R-:W-:-:S02]  /*1eb0*/  USHF.R.U32.HI UR5, URZ, 0x4, UR5 ;  /* 0x00000004ff057899 */ /* 0x000fc40008011605 */
[----:B------:R-:W-:Y:S02]  /*1ec0*/  UISETP.LT.AND UP2, UPT, UR4, 0x2, UPT ;  /* 0x000000020400788c */ /* 0x000fe4000bf41270 */
[----:B------:R-:W-:Y:S02]  /*1ed0*/  USHF.R.U32.HI UR6, URZ, 0x4, UR6 ;  /* 0x00000004ff067899 */ /* 0x000fe40008011606 */
[----:B------:R-:W-:Y:S02]  /*1ee0*/  USEL UR4, UR4, 0x2, !UP2 ;  /* 0x0000000204047887 */ /* 0x000fe4000d000000 */
[----:B------:R-:W-:Y:S02]  /*1ef0*/  USGXT.U32 UR8, UR5, 0xe ;  /* 0x0000000e0508789a */ /* 0x000fe40008000000 */
[----:B------:R-:W-:Y:S02]  /*1f00*/  USHF.L.U32 UR14, UR14, 0x5, URZ ;  /* 0x000000050e0e7899 */ /* 0x000fe400080006ff */
[----:B------:R-:W-:-:S02]  /*1f10*/  USHF.L.U32 UR15, UR15, 0x5, URZ ;  /* 0x000000050f0f7899 */ /* 0x000fc400080006ff */
[----:B------:R-:W-:Y:S02]  /*1f20*/  UIADD3 UR18, UPT, UPT, UR18, -0x20, URZ ;  /* 0xffffffe012127890 */ /* 0x000fe4000fffe0ff */
[----:B------:R-:W-:Y:S02]  /*1f30*/  USGXT.U32 UR16, UR6, 0xe ;  /* 0x0000000e0610789a */ /* 0x000fe40008000000 */
[----:B------:R-:W-:Y:S01]  /*1f40*/  UIADD3 UR17, UPT, UPT, UR4, -0x1, URZ ;  /* 0xffffffff04117890 */ /* 0x000fe2000fffe0ff */
[----:B------:R-:W-:Y:S01]  /*1f50*/  UMOV UR13, UR10 ;  /* 0x0000000a000d7c82 */ /* 0x000fe20008000000 */
[----:B------:R-:W-:Y:S01]  /*1f60*/  UMOV UR19, 0x1 ;  /* 0x0000000100137882 */ /* 0x000fe20000000000 */
[----:B------:R-:W-:-:S09]  /*1f70*/  UMOV UR5, URZ ;  /* 0x000000ff00057c82 */ /* 0x000fd20008000000 */
.L_x_10:
[----:B------:R-:W-:Y:S01]  /*1f80*/  IMAD.U32 R50, R50, -0x80000000, RZ ;  /* 0x8000000032327824 */ /* 0x000fe200078e00ff */
[----:B------:R-:W-:Y:S02]  /*1f90*/  USHF.R.S32.HI UR6, URZ, 0x1f, UR15 ;  /* 0x0000001fff067899 */ /* 0x000fe4000801140f */
[----:B------:R-:W-:Y:S01]  /*1fa0*/  IADD3 R42, P4, PT, R42, UR15, RZ ;  /* 0x0000000f2a2a7c10 */ /* 0x000fe2000ff9e0ff */
[----:B------:R-:W-:Y:S01]  /*1fb0*/  USHF.R.S32.HI UR4, URZ, 0x1f, UR14 ;  /* 0x0000001fff047899 */ /* 0x000fe2000801140e */
[----:B------:R-:W0:Y:S01]  /*1fc0*/  SYNCS.PHASECHK.TRANS64.TRYWAIT P6, [UR13], R50 ;  /* 0x00000032ff0075a7 */ /* 0x000e2200080c110d */
[----:B------:R-:W-:Y:S02]  /*1fd0*/  IADD3 R44, P3, PT, R44, UR15, RZ ;  /* 0x0000000f2c2c7c10 */ /* 0x000fe4000ff7e0ff */
[----:B------:R-:W-:Y:S02]  /*1fe0*/  IADD3.X R43, PT, PT, R43, UR6, RZ, P4, !PT ;  /* 0x000000062b2b7c10 */ /* 0x000fe4000a7fe4ff */
[----:B------:R-:W-:-:S02]  /*1ff0*/  IADD3 R30, P4, PT, R30, UR14, RZ ;  /* 0x0000000e1e1e7c10 */ /* 0x000fc4000ff9e0ff */
[----:B------:R-:W-:Y:S02]  /*2000*/  IADD3.X R45, PT, PT, R45, UR6, RZ, P3, !PT ;  /* 0x000000062d2d7c10 */ /* 0x000fe40009ffe4ff */
[----:B------:R-:W-:Y:S02]  /*2010*/  IADD3.X R31, PT, PT, R31, UR4, RZ, P4, !PT ;  /* 0x000000041f1f7c10 */ /* 0x000fe4000a7fe4ff */
[----:B------:R-:W-:Y:S02]  /*2020*/  IADD3 R38, P2, PT, R38, UR15, RZ ;  /* 0x0000000f26267c10 */ /* 0x000fe4000ff5e0ff */
[----:B------:R-:W-:Y:S02]  /*2030*/  IADD3 R20, P3, PT, R20, UR14, RZ ;  /* 0x0000000e14147c10 */ /* 0x000fe4000ff7e0ff */
[----:B------:R-:W-:Y:S02]  /*2040*/  IADD3 R26, P4, PT, R26, UR14, RZ ;  /* 0x0000000e1a1a7c10 */ /* 0x000fe4000ff9e0ff */
[----:B------:R-:W-:-:S02]  /*2050*/  IADD3.X R5, PT, PT, R5, UR6, RZ, P2, !PT ;  /* 0x0000000605057c10 */ /* 0x000fc400097fe4ff */
        /* <DEDUP_REMOVED lines=11> */
[----:B------:R-:W-:-:S02]  /*2110*/  IADD3 R6, P4, PT, R6, UR14, RZ ;  /* 0x0000000e06067c10 */ /* 0x000fc4000ff9e0ff */
[----:B------:R-:W-:Y:S02]  /*2120*/  LOP3.LUT R51, R12, 0x2, RZ, 0xfc, !PT ;  /* 0x000000020c337812 */ /* 0x000fe400078efcff */
[----:B------:R-:W-:Y:S02]  /*2130*/  IADD3.X R47, PT, PT, R47, UR6, RZ, P5, !PT ;  /* 0x000000062f2f7c10 */ /* 0x000fe4000affe4ff */
[----:B------:R-:W-:Y:S02]  /*2140*/  IADD3.X R11, PT, PT, R11, UR4, RZ, P2, !PT ;  /* 0x000000040b0b7c10 */ /* 0x000fe400097fe4ff */
[----:B------:R-:W-:Y:S02]  /*2150*/  IADD3.X R25, PT, PT, R25, UR4, RZ, P3, !PT ;  /* 0x0000000419197c10 */ /* 0x000fe40009ffe4ff */
[----:B------:R-:W-:Y:S02]  /*2160*/  IADD3.X R9, PT, PT, R9, UR4, RZ, P4, !PT ;  /* 0x0000000409097c10 */ /* 0x000fe4000a7fe4ff */
[----:B------:R-:W-:-:S02]  /*2170*/  ISETP.GE.AND P0, PT, R51, UR18, PT ;  /* 0x0000001233007c0c */ /* 0x000fc4000bf06270 */
[----:B------:R-:W-:Y:S02]  /*2180*/  IADD3 R40, P5, PT, R40, UR14, RZ ;  /* 0x0000000e28287c10 */ /* 0x000fe4000ffbe0ff */
[----:B------:R-:W-:Y:S02]  /*2190*/  IADD3 R16, P2, PT, R16, UR14, RZ ;  /* 0x0000000e10107c10 */ /* 0x000fe4000ff5e0ff */
[----:B------:R-:W-:Y:S02]  /*21a0*/  IADD3 R28, P3, PT, R28, UR14, RZ ;  /* 0x0000000e1c1c7c10 */ /* 0x000fe4000ff7e0ff */
[----:B------:R-:W-:Y:S02]  /*21b0*/  IADD3 R22, P4, PT, R22, UR14, RZ ;  /* 0x0000000e16167c10 */ /* 0x000fe4000ff9e0ff */
[C---:B------:R-:W-:Y:S02]  /*21c0*/  LOP3.LUT R52, R12.reuse, 0x4, RZ, 0xfc, !PT ;  /* 0x000000040c347812 */ /* 0x040fe400078efcff */
[----:B------:R-:W-:-:S02]  /*21d0*/  LOP3.LUT R51, R12, 0x6, RZ, 0xfc, !PT ;  /* 0x000000060c337812 */ /* 0x000fc400078efcff */
[----:B------:R-:W-:Y:S02]  /*21e0*/  IADD3.X R37, PT, PT, R37, UR4, RZ, P5, !PT ;  /* 0x0000000425257c10 */ /* 0x000fe4000affe4ff */
[----:B------:R-:W-:Y:S02]  /*21f0*/  IADD3.X R17, PT, PT, R17, UR4, RZ, P2, !PT ;  /* 0x0000000411117c10 */ /* 0x000fe400097fe4ff */
[----:B------:R-:W-:Y:S02]  /*2200*/  IADD3.X R29, PT, PT, R29, UR4, RZ, P3, !PT ;  /* 0x000000041d1d7c10 */ /* 0x000fe40009ffe4ff */
[----:B------:R-:W-:Y:S02]  /*2210*/  IADD3.X R23, PT, PT, R23, UR4, RZ, P4, !PT ;  /* 0x0000000417177c10 */ /* 0x000fe4000a7fe4ff */
[----:B------:R-:W-:Y:S02]  /*2220*/  ISETP.GE.AND P1, PT, R52, UR18, PT ;  /* 0x0000001234007c0c */ /* 0x000fe4000bf26270 */
[----:B------:R-:W-:-:S02]  /*2230*/  IADD3 R34, P5, PT, R34, UR14, RZ ;  /* 0x0000000e22227c10 */ /* 0x000fc4000ffbe0ff */
[----:B------:R-:W-:Y:S02]  /*2240*/  ISETP.GE.AND P2, PT, R51, UR18, PT ;  /* 0x0000001233007c0c */ /* 0x000fe4000bf46270 */
[----:B------:R-:W-:Y:S02]  /*2250*/  IADD3 R14, P3, PT, R14, UR14, RZ ;  /* 0x0000000e0e0e7c10 */ /* 0x000fe4000ff7e0ff */
[----:B------:R-:W-:Y:S02]  /*2260*/  IADD3 R4, P4, PT, R4, UR14, RZ ;  /* 0x0000000e04047c10 */ /* 0x000fe4000ff9e0ff */
[C---:B------:R-:W-:Y:S02]  /*2270*/  LOP3.LUT R51, R12.reuse, 0x8, RZ, 0xfc, !PT ;  /* 0x000000080c337812 */ /* 0x040fe400078efcff */
[----:B------:R-:W-:Y:S02]  /*2280*/  LOP3.LUT R52, R12, 0xa, RZ, 0xfc, !PT ;  /* 0x0000000a0c347812 */ /* 0x000fe400078efcff */
[----:B------:R-:W-:-:S02]  /*2290*/  IADD3.X R35, PT, PT, R35, UR4, RZ, P5, !PT ;  /* 0x0000000423237c10 */ /* 0x000fc4000affe4ff */
[----:B------:R-:W-:Y:S02]  /*22a0*/  IADD3.X R15, PT, PT, R15, UR4, RZ, P3, !PT ;  /* 0x000000040f0f7c10 */ /* 0x000fe40009ffe4ff */
[----:B------:R-:W-:Y:S02]  /*22b0*/  IADD3.X R7, PT, PT, R7, UR4, RZ, P4, !PT ;  /* 0x0000000407077c10 */ /* 0x000fe4000a7fe4ff */
[----:B------:R-:W-:Y:S02]  /*22c0*/  ISETP.GE.AND P3, PT, R51, UR18, PT ;  /* 0x0000001233007c0c */ /* 0x000fe4000bf66270 */
[----:B------:R-:W-:Y:S02]  /*22d0*/  ISETP.GE.AND P4, PT, R52, UR18, PT ;  /* 0x0000001234007c0c */ /* 0x000fe4000bf86270 */
[----:B------:R-:W-:Y:S02]  /*22e0*/  ISETP.GE.AND P5, PT, R12, UR18, PT ;  /* 0x000000120c007c0c */ /* 0x000fe4000bfa6270 */
[----:B------:R-:W-:Y:S01]  /*22f0*/  PRMT R51, RZ, 0x7610, R51 ;  /* 0x00007610ff337816 */ /* 0x000fe20000000033 */
[----:B0-----:R-:W-:Y:S10]  /*2300*/  @!P6 BRA `(.L_x_8) ;  /* 0x00000010006ce947 */ /* 0x001ff40003800000 */
.L_x_16:
[----:B------:R-:W-:Y:S01]  /*2310*/  @!P5 IMAD.MOV.U32 R54, RZ, RZ, R4 ;  /* 0x000000ffff36d224 */ /* 0x000fe200078e0004 */
[----:B------:R-:W-:Y:S01]  /*2320*/  LOP3.LUT R52, R12, 0xc, RZ, 0xfc, !PT ;  /* 0x0000000c0c347812 */ /* 0x000fe200078efcff */
[----:B------:R-:W-:Y:S01]  /*2330*/  @!P5 IMAD.MOV.U32 R55, RZ, RZ, R7 ;  /* 0x000000ffff37d224 */ /* 0x000fe200078e0007 */
[----:B------:R-:W-:Y:S02]  /*2340*/  PRMT R50, RZ, 0x7610, R50 ;  /* 0x00007610ff327816 */ /* 0x000fe40000000032 */
[----:B------:R-:W-:Y:S02]  /*2350*/  PRMT R53, RZ, 0x7610, R53 ;  /* 0x00007610ff357816 */ /* 0x000fe40000000035 */
[----:B------:R0:W2:Y:S01]  /*2360*/  @!P5 LDG.E.U8 R51, desc[UR20][R54.64] ;  /* 0x000000143633d981 */ /* 0x0000a2000c1e1100 */
[----:B------:R-:W-:Y:S02]  /*2370*/  ISETP.GE.AND P5, PT, R52, UR18, PT ;  /* 0x0000001234007c0c */ /* 0x000fe4000bfa6270 */
[----:B------:R-:W-:Y:S01]  /*2380*/  LEA.HI R52, R0, 0xe, RZ, 0x1a ;  /* 0x0000000e00347811 */ /* 0x000fe200078fd0ff */
[----:B------:R-:W3:Y:S01]  /*2390*/  @!P0 LDG.E.U8 R50, desc[UR20][R14.64] ;  /* 0x000000140e328981 */ /* 0x000ee2000c1e1100 */
[----:B------:R-:W-:-:S02]  /*23a0*/  LOP3.LUT R56, R12, 0x10, RZ, 0xfc, !PT ;  /* 0x000000100c387812 */ /* 0x000fc400078efcff */
[----:B------:R-:W-:Y:S01]  /*23b0*/  ISETP.GE.AND P0, PT, R52, UR18, PT ;  /* 0x0000001234007c0c */ /* 0x000fe2000bf06270 */
[----:B------:R-:W4:Y:S01]  /*23c0*/  @!P1 LDG.E.U8 R53, desc[UR20][R22.64] ;  /* 0x0000001416359981 */ /* 0x000f22000c1e1100 */
[----:B------:R-:W-:Y:S01]  /*23d0*/  PRMT R52, RZ, 0x7610, R52 ;  /* 0x00007610ff347816 */ /* 0x000fe20000000034 */
[----:B------:R-:W-:Y:S01]  /*23e0*/  @!P3 IMAD.MOV.U32 R58, RZ, RZ, R6 ;  /* 0x000000ffff3ab224 */ /* 0x000fe200078e0006 */
[----:B0-----:R-:W-:Y:S01]  /*23f0*/  PRMT R55, RZ, 0x7610, R55 ;  /* 0x00007610ff377816 */ /* 0x001fe20000000037 */
[----:B------:R-:W-:Y:S01]  /*2400*/  @!P3 IMAD.MOV.U32 R59, RZ, RZ, R9 ;  /* 0x000000ffff3bb224 */ /* 0x000fe200078e0009 */
[----:B------:R-:W-:Y:S02]  /*2410*/  ISETP.GE.AND P1, PT, R56, UR18, PT ;  /* 0x0000001238007c0c */ /* 0x000fe4000bf26270 */
[C---:B------:R-:W-:Y:S01]  /*2420*/  LOP3.LUT R54, R12.reuse, 0x12, RZ, 0xfc, !PT ;  /* 0x000000120c367812 */ /* 0x040fe200078efcff */
[----:B------:R-:W5:Y:S01]  /*2430*/  @!P2 LDG.E.U8 R52, desc[UR20][R28.64] ;  /* 0x000000141c34a981 */ /* 0x000f62000c1e1100 */
[----:B------:R-:W-:-:S02]  /*2440*/  LOP3.LUT R56, R12, 0x14, RZ, 0xfc, !PT ;  /* 0x000000140c387812 */ /* 0x000fc400078efcff */
[----:B------:R-:W-:Y:S01]  /*2450*/  ISETP.GE.AND P2, PT, R54, UR18, PT ;  /* 0x0000001236007c0c */ /* 0x000fe2000bf46270 */
[----:B------:R0:W3:Y:S01]  /*2460*/  @!P3 LDG.E.U8 R55, desc[UR20][R58.64] ;  /* 0x000000143a37b981 */ /* 0x0000e2000c1e1100 */
[----:B------:R-:W-:Y:S02]  /*2470*/  ISETP.GE.AND P3, PT, R56, UR18, PT ;  /* 0x0000001238007c0c */ /* 0x000fe4000bf66270 */
[----:B------:R-:W-:Y:S02]  /*2480*/  PRMT R54, RZ, 0x7610, R54 ;  /* 0x00007610ff367816 */ /* 0x000fe40000000036 */
[----:B------:R-:W-:Y:S02]  /*2490*/  LOP3.LUT R56, R12, 0x18, RZ, 0xfc, !PT ;  /* 0x000000180c387812 */ /* 0x000fe400078efcff */
[----:B------:R-:W-:Y:S02]  /*24a0*/  PRMT R61, RZ, 0x7610, R61 ;  /* 0x00007610ff3d7816 */ /* 0x000fe4000000003d */
[----:B------:R-:W4:Y:S01]  /*24b0*/  @!P4 LDG.E.U8 R54, desc[UR20][R16.64] ;  /* 0x000000141036c981 */ /* 0x000f22000c1e1100 */
[----:B------:R-:W-:-:S02]  /*24c0*/  ISETP.GE.AND P4, PT, R56, UR18, PT ;  /* 0x0000001238007c0c */ /* 0x000fc4000bf86270 */
[----:B------:R-:W-:Y:S02]  /*24d0*/  PRMT R56, RZ, 0x7610, R56 ;  /* 0x00007610ff387816 */ /* 0x000fe40000000038 */
[----:B------:R-:W-:Y:S01]  /*24e0*/  PRMT R57, RZ, 0x7610, R57 ;  /* 0x00007610ff397816 */ /* 0x000fe20000000039 */
[----:B------:R-:W4:Y:S01]  /*24f0*/  @!P3 LDG.E.U8 R61, desc[UR20][R26.64] ;  /* 0x000000141a3db981 */ /* 0x000f22000c1e1100 */
[----:B0-----:R-:W-:Y:S02]  /*2500*/  PRMT R58, RZ, 0x7610, R58 ;  /* 0x00007610ff3a7816 */ /* 0x001fe4000000003a */
[C---:B------:R-:W-:Y:S01]  /*2510*/  LOP3.LUT R64, R12.reuse, 0x16, RZ, 0xfc, !PT ;  /* 0x000000160c407812 */ /* 0x040fe200078efcff */
[----:B------:R-:W4:Y:S01]  /*2520*/  @!P0 LDG.E.U8 R56, desc[UR20][R32.64] ;  /* 0x0000001420388981 */ /* 0x000f22000c1e1100 */
[----:B------:R-:W-:Y:S02]  /*2530*/  ISETP.GE.AND P3, PT, R39, UR18, PT ;  /* 0x0000001227007c0c */ /* 0x000fe4000bf66270 */
[C---:B------:R-:W-:Y:S01]  /*2540*/  LOP3.LUT R60, R12.reuse, 0x1a, RZ, 0xfc, !PT ;  /* 0x0000001a0c3c7812 */ /* 0x040fe200078efcff */
[----:B------:R-:W4:Y:S01]  /*2550*/  @!P5 LDG.E.U8 R57, desc[UR20][R24.64] ;  /* 0x000000141839d981 */ /* 0x000f22000c1e1100 */
[----:B------:R-:W-:Y:S01]  /*2560*/  LOP3.LUT R68, R12, 0x1c, RZ, 0xfc, !PT ;  /* 0x0000001c0c447812 */ /* 0x000fe200078efcff */
[----:B------:R-:W-:Y:S01]  /*2570*/  @!P1 IMAD.MOV.U32 R65, RZ, RZ, R11 ;  /* 0x000000ffff419224 */ /* 0x000fe200078e000b */
[----:B------:R-:W-:Y:S01]  /*2580*/  PRMT R59, RZ, 0x7610, R59 ;  /* 0x00007610ff3b7816 */ /* 0x000fe2000000003b */
[----:B------:R-:W4:Y:S01]  /*2590*/  @!P2 LDG.E.U8 R58, desc[UR20][R18.64] ;  /* 0x00000014123aa981 */ /* 0x000f22000c1e1100 */
[----:B------:R-:W-:Y:S01]  /*25a0*/  ISETP.GE.AND P0, PT, R64, UR18, PT ;  /* 0x0000001240007c0c */ /* 0x000fe2000bf06270 */
[----:B------:R-:W-:Y:S01]  /*25b0*/  @!P1 IMAD.MOV.U32 R64, RZ, RZ, R8 ;  /* 0x000000ffff409224 */ /* 0x000fe200078e0008 */
[----:B------:R-:W-:-:S02]  /*25c0*/  ISETP.GE.AND P5, PT, R60, UR18, PT ;  /* 0x000000123c007c0c */ /* 0x000fc4000bfa6270 */
[----:B------:R-:W-:Y:S01]  /*25d0*/  ISETP.GE.AND P2, PT, R68, UR18, PT ;  /* 0x0000001244007c0c */ /* 0x000fe2000bf46270 */
[----:B------:R-:W-:Y:S01]  /*25e0*/  @!P4 IMAD.MOV.U32 R68, RZ, RZ, R10 ;  /* 0x000000ffff44c224 */ /* 0x000fe200078e000a */
[----:B------:R-:W-:Y:S01]  /*25f0*/  PRMT R63, RZ, 0x7610, R63 ;  /* 0x00007610ff3f7816 */ /* 0x000fe2000000003f */
[----:B------:R-:W-:Y:S01]  /*2600*/  @!P4 IMAD.MOV.U32 R69, RZ, RZ, R13 ;  /* 0x000000ffff45c224 */ /* 0x000fe200078e000d */
[----:B------:R-:W-:Y:S01]  /*2610*/  LOP3.LUT R60, R0, 0x1f, RZ, 0xc0, !PT ;  /* 0x0000001f003c7812 */ /* 0x000fe200078ec0ff */
[----:B------:R0:W4:Y:S01]  /*2620*/  @!P1 LDG.E.U8 R59, desc[UR20][R64.64] ;  /* 0x00000014403b9981 */ /* 0x000122000c1e1100 */
[----:B------:R-:W-:Y:S02]  /*2630*/  PRMT R62, RZ, 0x7610, R62 ;  /* 0x00007610ff3e7816 */ /* 0x000fe4000000003e */
[----:B------:R-:W-:Y:S01]  /*2640*/  ISETP.GE.AND P1, PT, R60, UR18, PT ;  /* 0x000000123c007c0c */ /* 0x000fe2000bf26270 */
[----:B------:R1:W5:Y:S01]  /*2650*/  @!P4 LDG.E.U8 R63, desc[UR20][R68.64] ;  /* 0x00000014443fc981 */ /* 0x000362000c1e1100 */
[----:B------:R-:W-:-:S03]  /*2660*/  PRMT R60, RZ, 0x7610, R60 ;  /* 0x00007610ff3c7816 */ /* 0x000fc6000000003c */
[----:B------:R-:W5:Y:S01]  /*2670*/  @!P5 LDG.E.U8 R62, desc[UR20][R20.64] ;  /* 0x00000014143ed981 */ /* 0x000f62000c1e1100 */
[----:B0-----:R-:W-:Y:S02]  /*2680*/  PRMT R65, RZ, 0x7610, R65 ;  /* 0x00007610ff417816 */ /* 0x001fe40000000041 */
[----:B------:R-:W-:Y:S01]  /*2690*/  PRMT R64, RZ, 0x7610, R64 ;  /* 0x00007610ff407816 */ /* 0x000fe20000000040 */
[----:B------:R-:W5:Y:S01]  /*26a0*/  @!P0 LDG.E.U8 R60, desc[UR20][R34.64] ;  /* 0x00000014223c8981 */ /* 0x000f62000c1e1100 */
[----:B-1----:R-:W-:Y:S02]  /*26b0*/  @!P3 IMAD.MOV.U32 R68, RZ, RZ, R40 ;  /* 0x000000ffff44b224 */ /* 0x002fe400078e0028 */
[----:B------:R-:W-:Y:S01]  /*26c0*/  @!P3 IMAD.MOV.U32 R69, RZ, RZ, R37 ;  /* 0x000000ffff45b224 */ /* 0x000fe200078e0025 */
[----:B------:R-:W5:Y:S04]  /*26d0*/  @!P2 LDG.E.U8 R65, desc[UR20][R30.64] ;  /* 0x000000141e41a981 */ /* 0x000f68000c1e1100 */
[----:B------:R0:W5:Y:S01]  /*26e0*/  @!P3 LDG.E.U8 R64, desc[UR20][R68.64] ;  /* 0x000000144440b981 */ /* 0x000162000c1e1100 */
[----:B------:R-:W-:Y:S01]  /*26f0*/  BAR.SYNC.DEFER_BLOCKING 0x0 ;  /* 0x0000000000007b1d */ /* 0x000fe20000010000 */
[----:B------:R-:W-:Y:S01]  /*2700*/  PRMT R67, RZ, 0x7610, R67 ;  /* 0x00007610ff437816 */ /* 0x000fe20000000043 */
[----:B0-----:R-:W-:-:S02]  /*2710*/  @!P1 IMAD.MOV.U32 R68, RZ, RZ, R38 ;  /* 0x000000ffff449224 */ /* 0x001fc400078e0026 */
[----:B------:R-:W-:Y:S01]  /*2720*/  @!P1 IMAD.MOV.U32 R69, RZ, RZ, R5 ;  /* 0x000000ffff459224 */ /* 0x000fe200078e0005 */
[----:B------:R-:W-:-:S04]  /*2730*/  PRMT R66, RZ, 0x7610, R66 ;  /* 0x00007610ff427816 */ /* 0x000fc80000000042 */
[----:B------:R0:W5:Y:S04]  /*2740*/  @!P1 LDG.E.U8 R67, desc[UR20][R68.64] ;  /* 0x0000001444439981 */ /* 0x000168000c1e1100 */
[----:B------:R-:W5:Y:S01]  /*2750*/  @!P1 LDG.E.U8 R66, desc[UR20][R44.64] ;  /* 0x000000142c429981 */ /* 0x000f62000c1e1100 */
[----:B0-----:R-:W-:Y:S02]  /*2760*/  PRMT R69, RZ, 0x7610, R69 ;  /* 0x00007610ff457816 */ /* 0x001fe40000000045 */
[----:B------:R-:W-:-:S04]  /*2770*/  PRMT R68, RZ, 0x7610, R68 ;  /* 0x00007610ff447816 */ /* 0x000fc80000000044 */
[----:B------:R-:W5:Y:S04]  /*2780*/  @!P1 LDG.E.U8 R69, desc[UR20][R42.64] ;  /* 0x000000142a459981 */ /* 0x000f68000c1e1100 */
[----:B------:R-:W5:Y:S01]  /*2790*/  @!P1 LDG.E.U8 R68, desc[UR20][R46.64] ;  /* 0x000000142e449981 */ /* 0x000f62000c1e1100 */
[----:B------:R-:W-:Y:S01]  /*27a0*/  ULEA UR13, UR19, UR22, 0x3 ;  /* 0x00000016130d7291 */ /* 0x000fe2000f8e18ff */
[----:B------:R-:W-:-:S03]  /*27b0*/  UMOV UR4, UR5 ;  /* 0x0000000500047c82 */ /* 0x000fc60008000000 */
[----:B------:R-:W-:Y:S01]  /*27c0*/  UIADD3 UR13, UPT, UPT, UR13, 0x1400, URZ ;  /* 0x000014000d0d7890 */ /* 0x000fe2000fffe0ff */
[----:B--2---:R0:W-:Y:S04]  /*27d0*/  STS.U8 [R36+UR22+0x800], R51 ;  /* 0x0008003324007988 */ /* 0x0041e80008000016 */
[----:B---3--:R0:W-:Y:S04]  /*27e0*/  STS.U8 [R36+UR22+0xa00], R55 ;  /* 0x000a003724007988 */ /* 0x0081e80008000016 */
[----:B----4-:R0:W-:Y:S04]  /*27f0*/  STS.U8 [R36+UR22+0xc00], R59 ;  /* 0x000c003b24007988 */ /* 0x0101e80008000016 */
[----:B-----5:R0:W-:Y:S04]  /*2800*/  STS.U8 [R36+UR22+0xe00], R63 ;  /* 0x000e003f24007988 */ /* 0x0201e80008000016 */
        /* <DEDUP_REMOVED lines=16> */
[----:B------:R1:W-:Y:S06]  /*2910*/  MEMBAR.ALL.CTA ;  /* 0x0000000000007992 */ /* 0x0003ec0000008000 */
[----:B-1----:R-:W1:Y:S02]  /*2920*/  FENCE.VIEW.ASYNC.S ;  /* 0x00000000000073c6 */ /* 0x002e640000000000 */
[----:B-1----:R-:W-:Y:S06]  /*2930*/  BAR.SYNC.DEFER_BLOCKING 0x0 ;  /* 0x0000000000007b1d */ /* 0x002fec0000010000 */
[----:B------:R-:W-:Y:S05]  /*2940*/  BRA.U UP1, `(.L_x_9) ;  /* 0x00000001012c7547 */ /* 0x000fea000b800000 */
[----:B------:R-:W-:Y:S01]  /*2950*/  UMOV UR6, UR13 ;  /* 0x0000000d00067c82 */ /* 0x000fe20008000000 */
[----:B------:R-:W-:Y:S01]  /*2960*/  UMOV UR7, URZ ;  /* 0x000000ff00077c82 */ /* 0x000fe20008000000 */
[----:B------:R-:W-:Y:S01]  /*2970*/  UMOV UR9, 0x80004020 ;  /* 0x8000402000097882 */ /* 0x000fe20000000000 */
[----:B------:R-:W-:Y:S01]  /*2980*/  UMOV UR10, UR16 ;  /* 0x00000010000a7c82 */ /* 0x000fe20008000000 */
[----:B------:R-:W-:Y:S01]  /*2990*/  UMOV UR11, 0xc0004010 ;  /* 0xc0004010000b7882 */ /* 0x000fe20000000000 */
[----:B------:R-:W-:Y:S01]  /*29a0*/  UMOV UR24, 0x0 ;  /* 0x0000000000187882 */ /* 0x000fe20000000000 */
[----:B------:R-:W-:Y:S01]  /*29b0*/  UMOV UR25, 0x4048010 ;  /* 0x0404801000197882 */ /* 0x000fe20000000000 */
[----:B------:R-:W-:Y:S01]  /*29c0*/  UMOV UR5, UR6 ;  /* 0x0000000600057c82 */ /* 0x000fe20008000000 */
[----:B------:R1:W-:Y:S01]  /*29d0*/  UTCQMMA gdesc[UR8], gdesc[UR10], tmem[UR23], tmem[UR24], idesc[UR25], UPT ;  /* 0x00ff180a080075ea */ /* 0x0003e2000b800317 */
[----:B------:R1:W-:Y:S01]  /*29e0*/  UTCBAR [UR5], URZ ;  /* 0x000000ff050073e9 */ /* 0x0003e200080000ff */
[----:B------:R-:W-:-:S02]  /*29f0*/  NOP ;  /* 0x0000000000007918 */ /* 0x000fc40000000000 */
.L_x_9:
[----:B------:R-:W-:Y:S01]  /*2a00*/  UIADD3 UR19, UPT, UPT, UR19, 0x1, URZ ;  /* 0x0000000113137890 */ /* 0x000fe2000fffe0ff */
[----:B0-----:R-:W-:Y:S01]  /*2a10*/  IMAD.U32 R50, RZ, RZ, UR4 ;  /* 0x00000004ff327e24 */ /* 0x001fe2000f8e00ff */
[----:B------:R-:W-:Y:S02]  /*2a20*/  UIADD3 UR17, UPT, UPT, UR17, -0x1, URZ ;  /* 0xffffffff11117890 */ /* 0x000fe4000fffe0ff */
[----:B------:R-:W-:Y:S02]  /*2a30*/  UISETP.GT.AND UP2, UPT, UR19, 0x1, UPT ;  /* 0x000000011300788c */ /* 0x000fe4000bf44270 */
[----:B------:R-:W-:Y:S02]  /*2a40*/  UIADD3 UR18, UPT, UPT, UR18, -0x20, URZ ;  /* 0xffffffe012127890 */ /* 0x000fe4000fffe0ff */
[----:B-1----:R-:W-:Y:S02]  /*2a50*/  USEL UR5, URZ, 0x1, !UP2 ;  /* 0x00000001ff057887 */ /* 0x002fe4000d000000 */
[----:B------:R-:W-:-:S02]  /*2a60*/  USEL UR19, UR19, URZ, !UP2 ;  /* 0x000000ff13137287 */ /* 0x000fc4000d000000 */
[----:B------:R-:W-:Y:S02]  /*2a70*/  UISETP.NE.U32.AND UP2, UPT, UR17, URZ, UPT ;  /* 0x000000ff1100728c */ /* 0x000fe4000bf45070 */
[----:B------:R-:W-:-:S07]  /*2a80*/  ULOP3.LUT UR5, UR4, UR5, URZ, 0x3c, !UPT ;  /* 0x0000000504057292 */ /* 0x000fce000f8e3cff */
[----:B------:R-:W-:Y:S05]  /*2a90*/  BRA.U UP2, `(.L_x_10) ;  /* 0xfffffff502387547 */ /* 0x000fea000b83ffff */
.L_x_7:
[----:B------:R-:W-:-:S09]  /*2aa0*/  UISETP.GE.AND UP1, UPT, UR28, 0x20, UPT ;  /* 0x000000201c00788c */ /* 0x000fd2000bf26270 */
[----:B------:R-:W-:Y:S05]  /*2ab0*/  BRA.U !UP1, `(.L_x_11) ;  /* 0x0000000109107547 */ /* 0x000fea000b800000 */
[----:B------:R-:W-:-:S06]  /*2ac0*/  USHF.L.U32 UR4, UR4, 0x1f, URZ ;  /* 0x0000001f04047899 */ /* 0x000fcc00080006ff */
[----:B------:R-:W-:-:S04]  /*2ad0*/  IMAD.U32 R4, RZ, RZ, UR4 ;  /* 0x00000004ff047e24 */ /* 0x000fc8000f8e00ff */
[----:B------:R-:W0:Y:S02]  /*2ae0*/  SYNCS.PHASECHK.TRANS64.TRYWAIT P0, [UR13], R4 ;  /* 0x00000004ff0075a7 */ /* 0x000e24000800110d */
[----:B0-----:R-:W-:Y:S05]  /*2af0*/  @!P0 BRA `(.L_x_12) ;  /* 0x00000008007c8947 */ /* 0x001fea0003800000 */
.L_x_11:
[----:B------:R-:W-:Y:S01]  /*2b00*/  BAR.SYNC.DEFER_BLOCKING 0x0 ;  /* 0x0000000000007b1d */ /* 0x000fe20000010000 */
[----:B------:R-:W-:Y:S01]  /*2b10*/  ISETP.NE.U32.AND P0, PT, R36, RZ, PT ;  /* 0x000000ff2400720c */ /* 0x000fe20003f05070 */
[----:B------:R-:W-:Y:S01]  /*2b20*/  IMAD.SHL.U32 R15, R0, 0x10, RZ ;  /* 0x00000010000f7824 */ /* 0x000fe200078e00ff */
[----:B------:R-:W-:Y:S02]  /*2b30*/  SHF.R.U32.HI R13, RZ, 0x1, R0 ;  /* 0x00000001ff0d7819 */ /* 0x000fe40000011600 */
[--C-:B------:R-:W-:Y:S01]  /*2b40*/  LOP3.LUT R22, R3, 0xc, R12.reuse, 0xfe, !PT ;  /* 0x0000000c03167812 */ /* 0x100fe200078efe0c */
[----:B------:R-:W0:Y:S01]  /*2b50*/  LDCU.128 UR8, c[0x0][0x390] ;  /* 0x00007200ff0877ac */ /* 0x000e220008000c00 */
[----:B------:R-:W-:Y:S02]  /*2b60*/  LOP3.LUT R13, R13, 0x30, RZ, 0xc0, !PT ;  /* 0x000000300d0d7812 */ /* 0x000fe400078ec0ff */
[----:B------:R-:W-:Y:S01]  /*2b70*/  LOP3.LUT R23, R3, 0xa, R12, 0xfe, !PT ;  /* 0x0000000a03177812 */ /* 0x000fe200078efe0c */
[----:B------:R-:W1:Y:S01]  /*2b80*/  LDCU UR4, c[0x0][0x3b4] ;  /* 0x00007680ff0477ac */ /* 0x000e620008000800 */
[----:B------:R-:W-:Y:S01]  /*2b90*/  LOP3.LUT R13, R13, 0x1f, R0, 0xf8, !PT ;  /* 0x0000001f0d0d7812 */ /* 0x000fe200078ef800 */
[----:B------:R-:W2:Y:S04]  /*2ba0*/  LDCU UR5, c[0x0][0x3b8] ;  /* 0x00007700ff0577ac */ /* 0x000ea80008000800 */
[----:B------:R-:W-:-:S05]  /*2bb0*/  IMAD.SHL.U32 R14, R13, 0x20, RZ ;  /* 0x000000200d0e7824 */ /* 0x000fca00078e00ff */
[----:B------:R-:W-:Y:S01]  /*2bc0*/  LOP3.LUT R14, R14, 0x300, RZ, 0xc0, !PT ;  /* 0x000003000e0e7812 */ /* 0x000fe200078ec0ff */
[----:B------:R-:W3:Y:S02]  /*2bd0*/  @!P0 SYNCS.CCTL.IV [UR22+0x1400] ;  /* 0x00140000ff0089b1 */ /* 0x000ee40008000016 */
[----:B---3--:R-:W-:Y:S01]  /*2be0*/  BAR.SYNC.DEFER_BLOCKING 0x0 ;  /* 0x0000000000007b1d */ /* 0x008fe20000010000 */
[----:B------:R-:W-:-:S05]  /*2bf0*/  LOP3.LUT R14, R14, 0x70, R15, 0xf8, !PT ;  /* 0x000000700e0e7812 */ /* 0x000fca00078ef80f */
[----:B------:R-:W-:Y:S01]  /*2c00*/  LDTM.16dp32bit_t0_t15.x8 R4, tmem[UR12] ;  /* 0x0000000c000479ee */ /* 0x000fe20008980000 */
[----:B------:R-:W3:Y:S01]  /*2c10*/  LDTM.16dp32bit_t16_t31.x8 R4, tmem[UR12+0x8] ;  /* 0x0000080c000479ee */ /* 0x000ee200089a0000 */
[----:B------:R-:W4:Y:S01]  /*2c20*/  @!P0 SYNCS.CCTL.IV [UR22+0x1408] ;  /* 0x00140800ff0089b1 */ /* 0x000f220008000016 */
[----:B------:R-:W-:Y:S01]  /*2c30*/  NOP ;  /* 0x0000000000007918 */ /* 0x000fe20000000000 */
[C---:B0-----:R-:W-:Y:S01]  /*2c40*/  ISETP.GE.AND P0, PT, R2.reuse, UR10, PT ;  /* 0x0000000a02007c0c */ /* 0x041fe2000bf06270 */
[----:B-1----:R-:W-:Y:S01]  /*2c50*/  IMAD R2, R2, UR4, RZ ;  /* 0x0000000402027c24 */ /* 0x002fe2000f8e02ff */
[----:B---3--:R-:W-:Y:S01]  /*2c60*/  F2FP.SATFINITE.E4M3.F32.PACK_AB_MERGE_C R4, R5, R4, RZ ;  /* 0x000000040504723e */ /* 0x008fe200048070ff */
[----:B------:R-:W-:Y:S01]  /*2c70*/  IMAD.SHL.U32 R5, R13, 0x8, RZ ;  /* 0x000000080d057824 */ /* 0x000fe200078e00ff */
[----:B------:R-:W-:Y:S01]  /*2c80*/  F2FP.SATFINITE.E4M3.F32.PACK_AB_MERGE_C R6, R7, R6, RZ ;  /* 0x000000060706723e */ /* 0x000fe200048070ff */
[----:B------:R-:W-:Y:S01]  /*2c90*/  IMAD.SHL.U32 R13, R13, 0x4, RZ ;  /* 0x000000040d0d7824 */ /* 0x000fe200078e00ff */
[----:B------:R-:W-:-:S02]  /*2ca0*/  F2FP.SATFINITE.E4M3.F32.PACK_AB_MERGE_C R8, R9, R8, RZ ;  /* 0x000000080908723e */ /* 0x000fc400048070ff */
[----:B------:R-:W-:Y:S02]  /*2cb0*/  LOP3.LUT R16, R5, 0x1c0, RZ, 0xc0, !PT ;  /* 0x000001c005107812 */ /* 0x000fe400078ec0ff */
[----:B------:R-:W-:Y:S02]  /*2cc0*/  LOP3.LUT R5, R4, 0xffff, RZ, 0xc0, !PT ;  /* 0x0000ffff04057812 */ /* 0x000fe400078ec0ff */
[----:B------:R-:W-:Y:S02]  /*2cd0*/  LOP3.LUT R6, R6, 0xffff, RZ, 0xc0, !PT ;  /* 0x0000ffff06067812 */ /* 0x000fe400078ec0ff */
[----:B------:R-:W-:Y:S02]  /*2ce0*/  LOP3.LUT R7, R8, 0xffff, RZ, 0xc0, !PT ;  /* 0x0000ffff08077812 */ /* 0x000fe400078ec0ff */
[----:B------:R-:W-:Y:S02]  /*2cf0*/  SHF.R.U32.HI R4, RZ, 0x8, R5 ;  /* 0x00000008ff047819 */ /* 0x000fe40000011605 */
[----:B------:R-:W-:-:S02]  /*2d00*/  PRMT R8, R5, 0x3340, R6 ;  /* 0x0000334005087816 */ /* 0x000fc40000000006 */
[----:B------:R-:W-:Y:S02]  /*2d10*/  SHF.R.U32.HI R5, RZ, 0x8, R6 ;  /* 0x00000008ff057819 */ /* 0x000fe40000011606 */
[----:B------:R-:W-:Y:S02]  /*2d20*/  SHF.R.U32.HI R6, RZ, 0x8, R7 ;  /* 0x00000008ff067819 */ /* 0x000fe40000011607 */
[----:B------:R-:W-:Y:S02]  /*2d30*/  LOP3.LUT R4, R4, 0xffff, RZ, 0xc0, !PT ;  /* 0x0000ffff04047812 */ /* 0x000fe400078ec0ff */
[----:B------:R-:W-:Y:S02]  /*2d40*/  LOP3.LUT R5, R5, 0xffff, RZ, 0xc0, !PT ;  /* 0x0000ffff05057812 */ /* 0x000fe400078ec0ff */
[----:B------:R-:W-:Y:S02]  /*2d50*/  LOP3.LUT R6, R6, 0xffff, RZ, 0xc0, !PT ;  /* 0x0000ffff06067812 */ /* 0x000fe400078ec0ff */
[----:B------:R-:W-:-:S02]  /*2d60*/  PRMT R7, R7, 0x3340, R0 ;  /* 0x0000334007077816 */ /* 0x000fc40000000000 */
[----:B------:R-:W-:Y:S02]  /*2d70*/  F2FP.SATFINITE.E4M3.F32.PACK_AB_MERGE_C R10, R11, R10, RZ ;  /* 0x0000000a0b0a723e */ /* 0x000fe400048070ff */
[----:B------:R-:W-:Y:S02]  /*2d80*/  PRMT R5, R4, 0x3340, R5 ;  /* 0x0000334004057816 */ /* 0x000fe40000000005 */
[----:B------:R-:W-:Y:S02]  /*2d90*/  PRMT R6, R6, 0x3340, R1 ;  /* 0x0000334006067816 */ /* 0x000fe40000000001 */
[----:B------:R-:W-:Y:S02]  /*2da0*/  PRMT R7, R8, 0x5410, R7 ;  /* 0x0000541008077816 */ /* 0x000fe40000000007 */
[----:B------:R-:W-:Y:S02]  /*2db0*/  LOP3.LUT R10, R10, 0xffff, RZ, 0xc0, !PT ;  /* 0x0000ffff0a0a7812 */ /* 0x000fe400078ec0ff */
[----:B------:R-:W-:Y:S01]  /*2dc0*/  LOP3.LUT R13, R14, 0xc0, R13, 0x78, !PT ;  /* 0x000000c00e0d7812 */ /* 0x000fe200078e780d */
[----:B--2---:R-:W-:Y:S01]  /*2dd0*/  IMAD R14, R23, UR5, RZ ;  /* 0x00000005170e7c24 */ /* 0x004fe2000f8e02ff */
[----:B------:R-:W-:-:S02]  /*2de0*/  PRMT R5, R5, 0x5410, R6 ;  /* 0x0000541005057816 */ /* 0x000fc40000000006 */
[--C-:B------:R-:W-:Y:S01]  /*2df0*/  PRMT R6, R7, 0x4210, R10.reuse ;  /* 0x0000421007067816 */ /* 0x100fe2000000000a */
[----:B------:R-:W-:Y:S01]  /*2e00*/  VIADD R13, R13, UR22 ;  /* 0x000000160d0d7c36 */ /* 0x000fe20008000000 */
[----:B------:R-:W-:Y:S02]  /*2e10*/  PRMT R7, R5, 0x5210, R10 ;  /* 0x0000521005077816 */ /* 0x000fe4000000000a */
[----:B------:R-:W-:Y:S02]  /*2e20*/  SHF.R.S32.HI R4, RZ, 0x2, R0 ;  /* 0x00000002ff047819 */ /* 0x000fe40000011400 */
[----:B------:R-:W-:Y:S01]  /*2e30*/  LOP3.LUT R15, R16, 0x30, R15, 0xf8, !PT ;  /* 0x00000030100f7812 */ /* 0x000fe200078ef80f */
[----:B----4-:R0:W-:Y:S01]  /*2e40*/  STSM.16.M88.2 [R13], R6 ;  /* 0x000000060d007844 */ /* 0x0101e20000000100 */
[----:B------:R-:W-:Y:S02]  /*2e50*/  SGXT R4, R4, 0x1 ;  /* 0x000000010404781a */ /* 0x000fe40000000200 */
[----:B------:R-:W-:-:S02]  /*2e60*/  LEA.HI R10, R0, 0xe, RZ, 0x1a ;  /* 0x0000000e000a7811 */ /* 0x000fc400078fd0ff */
[----:B------:R-:W-:Y:S01]  /*2e70*/  LOP3.LUT R4, R15, 0x240, R4, 0x78, !PT ;  /* 0x000002400f047812 */ /* 0x000fe200078e7804 */
[----:B------:R-:W-:Y:S01]  /*2e80*/  BAR.SYNC.DEFER_BLOCKING 0x0 ;  /* 0x0000000000007b1d */ /* 0x000fe20000010000 */
[C---:B------:R-:W-:Y:S01]  /*2e90*/  LOP3.LUT R0, R3.reuse, R12, RZ, 0xfc, !PT ;  /* 0x0000000c03007212 */ /* 0x040fe200078efcff */
[----:B------:R-:W-:Y:S01]  /*2ea0*/  IMAD R15, R22, UR5, RZ ;  /* 0x00000005160f7c24 */ /* 0x000fe2000f8e02ff */
[C---:B------:R-:W-:Y:S01]  /*2eb0*/  LOP3.LUT R9, R3.reuse, 0x2, R12, 0xfe, !PT ;  /* 0x0000000203097812 */ /* 0x040fe200078efe0c */
[----:B------:R-:W-:Y:S01]  /*2ec0*/  IMAD.IADD R21, R3, 0x1, R10 ;  /* 0x0000000103157824 */ /* 0x000fe200078e020a */
[C---:B------:R-:W-:Y:S01]  /*2ed0*/  ISETP.LT.AND P1, PT, R0.reuse, UR11, !P0 ;  /* 0x0000000b00007c0c */ /* 0x040fe2000c721270 */
[----:B------:R-:W-:Y:S01]  /*2ee0*/  IMAD R0, R0, UR5, RZ ;  /* 0x0000000500007c24 */ /* 0x000fe2000f8e02ff */
[C---:B------:R-:W-:Y:S01]  /*2ef0*/  IADD3 R18, P2, PT, R2.reuse, UR8, RZ ;  /* 0x0000000802127c10 */ /* 0x040fe2000ff5e0ff */
[----:B------:R-:W-:Y:S01]  /*2f00*/  IMAD R16, R21, UR5, RZ ;  /* 0x0000000515107c24 */ /* 0x000fe2000f8e02ff */
[C---:B------:R-:W-:Y:S01]  /*2f10*/  ISETP.LT.AND P4, PT, R9.reuse, UR11, !P0 ;  /* 0x0000000b09007c0c */ /* 0x040fe2000c781270 */
[----:B------:R-:W-:Y:S01]  /*2f20*/  IMAD R9, R9, UR5, RZ ;  /* 0x0000000509097c24 */ /* 0x000fe2000f8e02ff */
[----:B------:R-:W-:-:S02]  /*2f30*/  LEA.HI.X.SX32 R20, R2, UR9, 0x1, P2 ;  /* 0x0000000902147c11 */ /* 0x000fc400090f0eff */
[CC--:B0-----:R-:W-:Y:S02]  /*2f40*/  IADD3 R6, P2, PT, R0.reuse, R18.reuse, RZ ;  /* 0x0000001200067210 */ /* 0x0c1fe40007f5e0ff */
[C---:B------:R-:W-:Y:S02]  /*2f50*/  IADD3 R8, P3, PT, R9.reuse, R18, RZ ;  /* 0x0000001209087210 */ /* 0x040fe40007f7e0ff */
[-C--:B------:R-:W-:Y:S02]  /*2f60*/  LEA.HI.X.SX32 R7, R0, R20.reuse, 0x1, P2 ;  /* 0x0000001400077211 */ /* 0x080fe400010f0eff */
[----:B------:R-:W-:Y:S02]  /*2f70*/  LEA.HI.X.SX32 R9, R9, R20, 0x1, P3 ;  /* 0x0000001409097211 */ /* 0x000fe400018f0eff */
[C-C-:B------:R-:W-:Y:S02]  /*2f80*/  LOP3.LUT R11, R3.reuse, 0x6, R12.reuse, 0xfe, !PT ;  /* 0x00000006030b7812 */ /* 0x140fe400078efe0c */
[C-C-:B------:R-:W-:Y:S01]  /*2f90*/  LOP3.LUT R13, R3.reuse, 0x8, R12.reuse, 0xfe, !PT ;  /* 0x00000008030d7812 */ /* 0x140fe200078efe0c */
[----:B------:R-:W0:Y:S01]  /*2fa0*/  LDSM.16.M88.2 R4, [R4+UR22] ;  /* 0x000000160404783b */ /* 0x000e220008000100 */
[----:B------:R-:W-:-:S02]  /*2fb0*/  LOP3.LUT R12, R3, 0x4, R12, 0xfe, !PT ;  /* 0x00000004030c7812 */ /* 0x000fc400078efe0c */
[C---:B------:R-:W-:Y:S01]  /*2fc0*/  ISETP.LT.AND P3, PT, R13.reuse, UR11, !P0 ;  /* 0x0000000b0d007c0c */ /* 0x040fe2000c761270 */
[----:B------:R-:W-:Y:S01]  /*2fd0*/  IMAD R13, R13, UR5, RZ ;  /* 0x000000050d0d7c24 */ /* 0x000fe2000f8e02ff */
[C---:B------:R-:W-:Y:S01]  /*2fe0*/  ISETP.LT.AND P5, PT, R12.reuse, UR11, !P0 ;  /* 0x0000000b0c007c0c */ /* 0x040fe2000c7a1270 */
[----:B------:R-:W-:-:S05]  /*2ff0*/  IMAD R0, R12, UR5, RZ ;  /* 0x000000050c007c24 */ /* 0x000fca000f8e02ff */
[----:B------:R-:W-:-:S04]  /*3000*/  IADD3 R2, P6, PT, R0, R18, RZ ;  /* 0x0000001200027210 */ /* 0x000fc80007fde0ff */
[----:B------:R-:W-:Y:S02]  /*3010*/  LEA.HI.X.SX32 R3, R0, R20, 0x1, P6 ;  /* 0x0000001400037211 */ /* 0x000fe400030f0eff */
[----:B------:R-:W-:Y:S02]  /*3020*/  IADD3 R10, P6, PT, R14, R18, RZ ;  /* 0x000000120e0a7210 */ /* 0x000fe40007fde0ff */
[C---:B0-----:R-:W-:Y:S02]  /*3030*/  PRMT R17, R4.reuse, 0x7770, RZ ;  /* 0x0000777004117816 */ /* 0x041fe400000000ff */
[----:B------:R-:W-:Y:S02]  /*3040*/  PRMT R19, R4, 0x7771, RZ ;  /* 0x0000777104137816 */ /* 0x000fe400000000ff */
[----:B------:R-:W-:Y:S01]  /*3050*/  PRMT R25, R5, 0x7772, RZ ;  /* 0x0000777205197816 */ /* 0x000fe200000000ff */
[----:B------:R0:W-:Y:S04]  /*3060*/  @P1 STG.E.U8 desc[UR20][R6.64], R17 ;  /* 0x0000001106001986 */ /* 0x0001e8000c101114 */
[----:B------:R1:W-:Y:S01]  /*3070*/  @P4 STG.E.U8 desc[UR20][R8.64], R19 ;  /* 0x0000001308004986 */ /* 0x0003e2000c101114 */
[C---:B------:R-:W-:Y:S01]  /*3080*/  ISETP.LT.AND P4, PT, R11.reuse, UR11, !P0 ;  /* 0x0000000b0b007c0c */ /* 0x040fe2000c781270 */
[----:B------:R-:W-:-:S05]  /*3090*/  IMAD R11, R11, UR5, RZ ;  /* 0x000000050b0b7c24 */ /* 0x000fca000f8e02ff */
[-C--:B0-----:R-:W-:Y:S02]  /*30a0*/  IADD3 R6, P1, PT, R11, R18.reuse, RZ ;  /* 0x000000120b067210 */ /* 0x081fe40007f3e0ff */
[----:B------:R-:W-:Y:S02]  /*30b0*/  PRMT R17, R4, 0x7772, RZ ;  /* 0x0000777204117816 */ /* 0x000fe400000000ff */
[----:B-1----:R-:W-:Y:S02]  /*30c0*/  IADD3 R8, P2, PT, R13, R18, RZ ;  /* 0x000000120d087210 */ /* 0x002fe40007f5e0ff */
[----:B------:R-:W-:Y:S01]  /*30d0*/  LEA.HI.X.SX32 R7, R11, R20, 0x1, P1 ;  /* 0x000000140b077211 */ /* 0x000fe200008f0eff */
[----:B------:R0:W-:Y:S01]  /*30e0*/  @P5 STG.E.U8 desc[UR20][R2.64], R17 ;  /* 0x0000001102005986 */ /* 0x0001e2000c101114 */
[----:B------:R-:W-:Y:S02]  /*30f0*/  IADD3 R12, P1, PT, R15, R18, RZ ;  /* 0x000000120f0c7210 */ /* 0x000fe40007f3e0ff */
[----:B------:R-:W-:-:S02]  /*3100*/  LEA.HI.X.SX32 R9, R13, R20, 0x1, P2 ;  /* 0x000000140d097211 */ /* 0x000fc400010f0eff */
[----:B------:R-:W-:Y:S02]  /*3110*/  ISETP.LT.AND P2, PT, R23, UR11, !P0 ;  /* 0x0000000b17007c0c */ /* 0x000fe4000c741270 */
[-C--:B------:R-:W-:Y:S02]  /*3120*/  LEA.HI.X.SX32 R13, R15, R20.reuse, 0x1, P1 ;  /* 0x000000140f0d7211 */ /* 0x080fe400008f0eff */
[----:B------:R-:W-:Y:S02]  /*3130*/  ISETP.LT.AND P1, PT, R22, UR11, !P0 ;  /* 0x0000000b16007c0c */ /* 0x000fe4000c721270 */
[----:B------:R-:W-:Y:S02]  /*3140*/  ISETP.LT.AND P0, PT, R21, UR11, !P0 ;  /* 0x0000000b15007c0c */ /* 0x000fe4000c701270 */
[----:B------:R-:W-:Y:S02]  /*3150*/  LEA.HI.X.SX32 R11, R14, R20, 0x1, P6 ;  /* 0x000000140e0b7211 */ /* 0x000fe400030f0eff */
[----:B------:R-:W-:-:S02]  /*3160*/  IADD3 R14, P6, PT, R16, R18, RZ ;  /* 0x00000012100e7210 */ /* 0x000fc40007fde0ff */
[----:B------:R-:W-:Y:S02]  /*3170*/  PRMT R19, R4, 0x7773, RZ ;  /* 0x0000777304137816 */ /* 0x000fe400000000ff */
[C---:B------:R-:W-:Y:S02]  /*3180*/  PRMT R21, R5.reuse, 0x7770, RZ ;  /* 0x0000777005157816 */ /* 0x040fe400000000ff */
[C---:B------:R-:W-:Y:S01]  /*3190*/  PRMT R23, R5.reuse, 0x7771, RZ ;  /* 0x0000777105177816 */ /* 0x040fe200000000ff */
[----:B------:R0:W-:Y:S01]  /*31a0*/  @P4 STG.E.U8 desc[UR20][R6.64], R19 ;  /* 0x0000001306004986 */ /* 0x0001e2000c101114 */
[----:B------:R-:W-:Y:S02]  /*31b0*/  LEA.HI.X.SX32 R15, R16, R20, 0x1, P6 ;  /* 0x00000014100f7211 */ /* 0x000fe400030f0eff */
[----:B------:R-:W-:Y:S01]  /*31c0*/  PRMT R5, R5, 0x7773, RZ ;  /* 0x0000777305057816 */ /* 0x000fe200000000ff */
[----:B------:R0:W-:Y:S04]  /*31d0*/  @P3 STG.E.U8 desc[UR20][R8.64], R21 ;  /* 0x0000001508003986 */ /* 0x0001e8000c101114 */
[----:B------:R0:W-:Y:S04]  /*31e0*/  @P2 STG.E.U8 desc[UR20][R10.64], R23 ;  /* 0x000000170a002986 */ /* 0x0001e8000c101114 */
[----:B------:R0:W-:Y:S04]  /*31f0*/  @P1 STG.E.U8 desc[UR20][R12.64], R25 ;  /* 0x000000190c001986 */ /* 0x0001e8000c101114 */
[----:B------:R0:W-:Y:S01]  /*3200*/  @P0 STG.E.U8 desc[UR20][R14.64], R5 ;  /* 0x000000050e000986 */ /* 0x0001e2000c101114 */
[----:B------:R-:W-:Y:S06]  /*3210*/  BAR.SYNC.DEFER_BLOCKING 0x0 ;  /* 0x0000000000007b1d */ /* 0x000fec0000010000 */
[----:B------:R-:W-:Y:S05]  /*3220*/  BRA.U UP0, `(.L_x_13) ;  /* 0x00000001009c7547 */ /* 0x000fea000b800000 */
[----:B------:R-:W1:Y:S01]  /*3230*/  S2UR UR5, SR_CgaCtaId ;  /* 0x00000000000579c3 */ /* 0x000e620000008800 */
[----:B------:R-:W-:Y:S01]  /*3240*/  NOP ;  /* 0x0000000000007918 */ /* 0x000fe20000000000 */
[----:B------:R-:W-:Y:S01]  /*3250*/  UMOV UR4, 0x50 ;  /* 0x0000005000047882 */ /* 0x000fe20000000000 */
[----:B------:R-:W-:Y:S02]  /*3260*/  IMAD.U32 R0, RZ, RZ, UR23 ;  /* 0x00000017ff007e24 */ /* 0x000fe4000f8e00ff */
[----:B0-----:R-:W-:-:S03]  /*3270*/  IMAD.MOV.U32 R3, RZ, RZ, 0x1 ;  /* 0x00000001ff037424 */ /* 0x001fc600078e00ff */
[----:B------:R-:W-:-:S04]  /*3280*/  LOP3.LUT R0, R0, 0xffff, RZ, 0xc0, !PT ;  /* 0x0000ffff00007812 */ /* 0x000fc800078ec0ff */
[----:B------:R-:W-:-:S05]  /*3290*/  SHF.R.U32.HI R0, RZ, 0x5, R0 ;  /* 0x00000005ff007819 */ /* 0x000fca0000011600 */
[----:B------:R-:W-:Y:S01]  /*32a0*/  VIADD R2, R0, 0x10 ;  /* 0x0000001000027836 */ /* 0x000fe20000000000 */
[----:B------:R-:W-:Y:S01]  /*32b0*/  SHF.L.U32 R0, R3, R0, RZ ;  /* 0x0000000003007219 */ /* 0x000fe200000006ff */
[----:B-1----:R-:W-:-:S03]  /*32c0*/  ULEA UR6, UR5, UR4, 0x18 ;  /* 0x0000000405067291 */ /* 0x002fc6000f8ec0ff */
[----:B------:R-:W-:-:S04]  /*32d0*/  SHF.L.U32 R3, R3, R2, RZ ;  /* 0x0000000203037219 */ /* 0x000fc800000006ff */
[----:B------:R-:W-:Y:S02]  /*32e0*/  LOP3.LUT R0, R3, R0, RZ, 0xfc, !PT ;  /* 0x0000000003007212 */ /* 0x000fe400078efcff */
[----:B------:R-:W0:Y:S02]  /*32f0*/  LDS R5, [UR6] ;  /* 0x00000006ff057984 */ /* 0x000e240008000800 */
[C---:B------:R-:W-:Y:S02]  /*3300*/  LOP3.LUT R2, R0.reuse, 0xffff, RZ, 0xc0, !PT ;  /* 0x0000ffff00027812 */ /* 0x040fe400078ec0ff */
[----:B0-----:R-:W-:-:S04]  /*3310*/  LOP3.LUT R3, R0, 0xffff, R5, 0x80, !PT ;  /* 0x0000ffff00037812 */ /* 0x001fc800078e8005 */
[----:B------:R-:W-:-:S13]  /*3320*/  ISETP.NE.AND P0, PT, R3, R2, PT ;  /* 0x000000020300720c */ /* 0x000fda0003f05270 */
[----:B------:R-:W-:Y:S05]  /*3330*/  @P0 BRA `(.L_x_14) ;  /* 0x0000000000500947 */ /* 0x000fea0003800000 */
[----:B------:R-:W-:Y:S02]  /*3340*/  SHF.R.U32.HI R5, RZ, 0x10, R5 ;  /* 0x00000010ff057819 */ /* 0x000fe40000011605 */
[----:B------:R-:W-:-:S04]  /*3350*/  SHF.R.U32.HI R2, RZ, 0x10, R0 ;  /* 0x00000010ff027819 */ /* 0x000fc80000011600 */
[----:B------:R-:W-:-:S04]  /*3360*/  LOP3.LUT R5, R5, R2, RZ, 0xc0, !PT ;  /* 0x0000000205057212 */ /* 0x000fc800078ec0ff */
[----:B------:R-:W-:-:S13]  /*3370*/  ISETP.NE.AND P0, PT, R5, R2, PT ;  /* 0x000000020500720c */ /* 0x000fda0003f05270 */
[----:B------:R-:W-:Y:S05]  /*3380*/  @P0 BRA `(.L_x_15) ;  /* 0x0000000000300947 */ /* 0x000fea0003800000 */
[----:B------:R-:W-:Y:S01]  /*3390*/  R2UR UR4, R0 ;  /* 0x00000000000472ca */ /* 0x000fe200000e0000 */
[----:B------:R-:W-:Y:S01]  /*33a0*/  VOTEU.ANY UR5, UPT, PT ;  /* 0x0000000000057886 */ /* 0x000fe200038e0100 */
[----:B------:R-:W0:Y:S01]  /*33b0*/  S2R R0, SR_LANEID ;  /* 0x0000000000007919 */ /* 0x000e220000000000 */
[----:B------:R-:W-:-:S10]  /*33c0*/  UFLO.U32 UR5, UR5 ;  /* 0x00000005000572bd */ /* 0x000fd400080e0000 */
[----:B------:R-:W-:-:S06]  /*33d0*/  ULOP3.LUT UR4, URZ, UR4, URZ, 0x33, !UPT ;  /* 0x00000004ff047292 */ /* 0x000fcc000f8e33ff */
[----:B------:R-:W-:-:S04]  /*33e0*/  IMAD.U32 R2, RZ, RZ, UR4 ;  /* 0x00000004ff027e24 */ /* 0x000fc8000f8e00ff */
[----:B------:R-:W1:Y:S02]  /*33f0*/  REDUX UR7, R2 ;  /* 0x00000000020773c4 */ /* 0x000e640000000000 */
[----:B------:R2:W-:Y:S01]  /*3400*/  UTCATOMSWS.AND URZ, UR4 ;  /* 0x0000000400ff79e3 */ /* 0x0005e20008000000 */
[----:B0-----:R-:W-:Y:S01]  /*3410*/  ISETP.EQ.U32.AND P0, PT, R0, UR5, PT ;  /* 0x0000000500007c0c */ /* 0x001fe2000bf02070 */
[----:B-1----:R-:W-:-:S12]  /*3420*/  IMAD.U32 R0, RZ, RZ, UR7 ;  /* 0x00000007ff007e24 */ /* 0x002fd8000f8e00ff */
[----:B------:R2:W-:Y:S01]  /*3430*/  @P0 ATOMS.AND RZ, [UR6], R0 ;  /* 0x00000000ffff098c */ /* 0x0005e2000a800006 */
[----:B------:R-:W-:Y:S05]  /*3440*/  BRA `(.L_x_13) ;  /* 0x0000000000147947 */ /* 0x000fea0003800000 */
.L_x_15:
[----:B------:R-:W-:-:S07]  /*3450*/  MOV R2, 0x3470 ;  /* 0x0000347000027802 */ /* 0x000fce0000000f00 */
[----:B------:R-:W-:Y:S05]  /*3460*/  CALL.REL.NOINC `($__internal_0_$__cuda_sm10x_tcgen05_guardrail_trap_col_being_dealloced_not_returned_by_alloc) ;  /* 0x00000000002c7944 */ /* 0x000fea0003c00000 */
[----:B------:R-:W-:Y:S05]  /*3470*/  BRA `(.L_x_13) ;  /* 0x0000000000087947 */ /* 0x000fea0003800000 */
.L_x_14:
[----:B------:R-:W-:-:S07]  /*3480*/  MOV R2, 0x34a0 ;  /* 0x000034a000027802 */ /* 0x000fce0000000f00 */
[----:B------:R-:W-:Y:S05]  /*3490*/  CALL.REL.NOINC `($__internal_2_$__cuda_sm10x_tcgen05_guardrail_trap_unallocated_columns_being_dealloced) ;  /* 0x0000000000387944 */ /* 0x000fea0003c00000 */
.L_x_13:
[----:B------:R-:W-:Y:S01]  /*34a0*/  NOP ;  /* 0x0000000000007918 */ /* 0x000fe20000000000 */
[----:B--2---:R-:W-:Y:S05]  /*34b0*/  EXIT ;  /* 0x000000000000794d */ /* 0x004fea0003800000 */
.L_x_8:
[----:B------:R-:W0:Y:S02]  /*34c0*/  SYNCS.PHASECHK.TRANS64.TRYWAIT P6, [UR13], R50 ;  /* 0x00000032ff0075a7 */ /* 0x000e2400080c110d */
[----:B0-----:R-:W-:Y:S05]  /*34d0*/  @!P6 BRA `(.L_x_8) ;  /* 0xfffffffc00f8e947 */ /* 0x001fea000383ffff */
[----:B------:R-:W-:Y:S05]  /*34e0*/  BRA `(.L_x_16) ;  /* 0xffffffec00887947 */ /* 0x000fea000383ffff */
.L_x_12:
[----:B------:R-:W0:Y:S02]  /*34f0*/  SYNCS.PHASECHK.TRANS64.TRYWAIT P0, [UR13], R4 ;  /* 0x00000004ff0075a7 */ /* 0x000e24000800110d */
[----:B0-----:R-:W-:Y:S05]  /*3500*/  @!P0 BRA `(.L_x_12) ;  /* 0xfffffffc00f88947 */ /* 0x001fea000383ffff */
[----:B------:R-:W-:Y:S05]  /*3510*/  BRA `(.L_x_11) ;  /* 0xfffffff400787947 */ /* 0x000fea000383ffff */
        .weak           $__internal_0_$__cuda_sm10x_tcgen05_guardrail_trap_col_being_dealloced_not_returned_by_alloc
        .type           $__internal_0_$__cuda_sm10x_tcgen05_guardrail_trap_col_being_dealloced_not_returned_by_alloc,@function
        .size           $__internal_0_$__cuda_sm10x_tcgen05_guardrail_trap_col_being_dealloced_not_returned_by_alloc,($__internal_1_$__cuda_sm10x_tcgen05_guardrail_trap_phase_invalid_during_alloc - $__internal_0_$__cuda_sm10x_tcgen05_guardrail_trap_col_being_dealloced_not_returned_by_alloc)
$__internal_0_$__cuda_sm10x_tcgen05_guardrail_trap_col_being_dealloced_not_returned_by_alloc:
[----:B------:R-:W-:Y:S05]  /*3520*/  BPT.TRAP 0x1 ;  /* 0x000000040000795c */ /* 0x000fea0000300000 */
[----:B------:R-:W-:-:S04]  /*3530*/  IMAD.MOV.U32 R3, RZ, RZ, 0x0 ;  /* 0x00000000ff037424 */ /* 0x000fc800078e00ff */
[----:B------:R-:W-:Y:S05]  /*3540*/  RET.REL.NODEC R2 `(matmul_kernel) ;  /* 0xffffffc802ac7950 */ /* 0x000fea0003c3ffff */
        .weak           $__internal_1_$__cuda_sm10x_tcgen05_guardrail_trap_phase_invalid_during_alloc
        .type           $__internal_1_$__cuda_sm10x_tcgen05_guardrail_trap_phase_invalid_during_alloc,@function
        .size           $__internal_1_$__cuda_sm10x_tcgen05_guardrail_trap_phase_invalid_during_alloc,($__internal_2_$__cuda_sm10x_tcgen05_guardrail_trap_unallocated_columns_being_dealloced - $__internal_1_$__cuda_sm10x_tcgen05_guardrail_trap_phase_invalid_during_alloc)
$__internal_1_$__cuda_sm10x_tcgen05_guardrail_trap_phase_invalid_during_alloc:
[----:B------:R-:W-:Y:S05]  /*3550*/  BPT.TRAP 0x1 ;  /* 0x000000040000795c */ /* 0x000fea0000300000 */
[----:B------:R-:W-:-:S04]  /*3560*/  IMAD.MOV.U32 R3, RZ, RZ, 0x0 ;  /* 0x00000000ff037424 */ /* 0x000fc800078e00ff */
[----:B------:R-:W-:Y:S05]  /*3570*/  RET.REL.NODEC R2 `(matmul_kernel) ;  /* 0xffffffc802a07950 */ /* 0x000fea0003c3ffff */
        .weak           $__internal_2_$__cuda_sm10x_tcgen05_guardrail_trap_unallocated_columns_being_dealloced
        .type           $__internal_2_$__cuda_sm10x_tcgen05_guardrail_trap_unallocated_columns_being_dealloced,@function
        .size           $__internal_2_$__cuda_sm10x_tcgen05_guardrail_trap_unallocated_columns_being_dealloced,(.L_x_20 - $__internal_2_$__cuda_sm10x_tcgen05_guardrail_trap_unallocated_columns_being_dealloced)
$__internal_2_$__cuda_sm10x_tcgen05_guardrail_trap_unallocated_columns_being_dealloced:
[----:B------:R-:W-:Y:S05]  /*3580*/  BPT.TRAP 0x1 ;  /* 0x000000040000795c */ /* 0x000fea0000300000 */
[----:B------:R-:W-:-:S04]  /*3590*/  IMAD.MOV.U32 R3, RZ, RZ, 0x0 ;  /* 0x00000000ff037424 */ /* 0x000fc800078e00ff */
[----:B------:R-:W-:Y:S05]  /*35a0*/  RET.REL.NODEC R2 `(matmul_kernel) ;  /* 0xffffffc802947950 */ /* 0x000fea0003c3ffff */
.L_x_17:
[----:B------:R-:W-:-:S00]  /*35b0*/  BRA `(.L_x_17) ;  /* 0xfffffffc00fc7947 */ /* 0x000fc0000383ffff */
[----:B------:R-:W-:-:S00]  /*35c0*/  NOP ;  /* 0x0000000000007918 */ /* 0x000fc00000000000 */
        /* <DEDUP_REMOVED lines=11> */
.L_x_20:


//--------------------- .nv.shared.matmul_kernel  --------------------------
	.section	.nv.shared.matmul_kernel,"aw",@nobits
	.sectionflags	@""
	.align	16
	.zero		1024


//--------------------- .nv.shared.reserved.0     --------------------------
	.section	.nv.shared.reserved.0,"aw",@nobits
	.align	8
	.weak		__nv_reservedSMEM_offset_0_alias
	.size		__nv_reservedSMEM_offset_0_alias, 0, 64
	.other		__nv_reservedSMEM_offset_0_alias,@"STO_CUDA_RESERVED_SHARED STV_DEFAULT"
__nv_reservedSMEM_offset_0_alias:
	.zero		0
.nv.shared.reserved.0:
	.zero		64
	.weak		__nv_reservedSMEM_allocation_phase
	.type		__nv_reservedSMEM_allocation_phase,@object
	.size		__nv_reservedSMEM_allocation_phase,(.L_0 - __nv_reservedSMEM_allocation_phase)
__nv_reservedSMEM_allocation_phase:
	.zero		1
.L_0:
	.zero		7
	.weak		__nv_reservedSMEM_devtool_atexit_pc
	.type		__nv_reservedSMEM_devtool_atexit_pc,@object
	.size		__nv_reservedSMEM_devtool_atexit_pc,(__nv_reservedSMEM_allocation_mask - __nv_reservedSMEM_devtool_atexit_pc)
__nv_reservedSMEM_devtool_atexit_pc:
	.zero		8
	.weak		__nv_reservedSMEM_allocation_mask
	.type		__nv_reservedSMEM_allocation_mask,@object
	.size		__nv_reservedSMEM_allocation_mask,(.L_2 - __nv_reservedSMEM_allocation_mask)
__nv_reservedSMEM_allocation_mask:
	.zero		4
.L_2:


//--------------------- .nv.constant0.matmul_kernel --------------------------
	.section	.nv.constant0.matmul_kernel,"a",@progbits
	.sectionflags	@""
	.align	4
.nv.constant0.matmul_kernel:
	.zero		976


//--------------------- SYMBOLS --------------------------

	.type		.nv.reservedSmem.offset0,@object
	.size		.nv.reservedSmem.offset0,0x4
	.type		.nv.reservedSmem.cap,@object
	.size		.nv.reservedSmem.cap,0x4
